//
// Generated by NVIDIA NVVM Compiler
//
// Compiler Build ID: CL-36424714
// Cuda compilation tools, release 13.0, V13.0.88
// Based on NVVM 20.0.0
//

.version 9.0
.target sm_100
.address_size 64

	// .globl	_Z12bitonic_sortPfii

.visible .entry _Z12bitonic_sortPfii(
	.param .u64 .ptr .align 1 _Z12bitonic_sortPfii_param_0,
	.param .u32 _Z12bitonic_sortPfii_param_1,
	.param .u32 _Z12bitonic_sortPfii_param_2
)
{
	.reg .pred 	%p<11>;
	.reg .b32 	%r<36>;
	.reg .b32 	%f<7>;
	.reg .b64 	%rd<15>;

	ld.param.u64 	%rd8, [_Z12bitonic_sortPfii_param_0];
	ld.param.u32 	%r11, [_Z12bitonic_sortPfii_param_1];
	ld.param.u32 	%r35, [_Z12bitonic_sortPfii_param_2];
	cvta.to.global.u64 	%rd1, %rd8;
	mov.u32 	%r13, %ctaid.x;
	mul.lo.s32 	%r14, %r13, %r35;
	shl.b32 	%r1, %r14, 1;
	mov.u32 	%r2, %tid.x;
	setp.lt.s32 	%p1, %r35, 2;
	@%p1 bra 	$L__BB0_12;
	mov.b32 	%r33, 2;
$L__BB0_2:
	mov.u32 	%r34, %r33;
$L__BB0_3:
	shr.u32 	%r5, %r34, 1;
	not.b32 	%r16, %r5;
	add.s32 	%r17, %r5, -1;
	and.b32  	%r18, %r16, %r17;
	popc.b32 	%r19, %r18;
	shr.u32 	%r20, %r2, %r19;
	and.b32  	%r21, %r34, -2;
	and.b32  	%r22, %r17, %r2;
	mad.lo.s32 	%r23, %r21, %r20, %r22;
	add.s32 	%r7, %r23, %r1;
	add.s32 	%r24, %r7, %r5;
	max.s32 	%r25, %r7, %r24;
	setp.gt.s32 	%p2, %r25, %r11;
	@%p2 bra 	$L__BB0_10;
	and.b32  	%r26, %r23, %r33;
	setp.ne.s32 	%p3, %r26, 0;
	@%p3 bra 	$L__BB0_7;
	mul.wide.s32 	%rd11, %r7, 4;
	add.s64 	%rd2, %rd1, %rd11;
	ld.global.f32 	%f1, [%rd2];
	mul.wide.u32 	%rd12, %r5, 4;
	add.s64 	%rd3, %rd2, %rd12;
	ld.global.f32 	%f2, [%rd3];
	setp.leu.f32 	%p5, %f1, %f2;
	@%p5 bra 	$L__BB0_9;
	st.global.f32 	[%rd2], %f2;
	st.global.f32 	[%rd3], %f1;
	bra.uni 	$L__BB0_9;
$L__BB0_7:
	mul.wide.s32 	%rd9, %r7, 4;
	add.s64 	%rd4, %rd1, %rd9;
	ld.global.f32 	%f3, [%rd4];
	mul.wide.u32 	%rd10, %r5, 4;
	add.s64 	%rd5, %rd4, %rd10;
	ld.global.f32 	%f4, [%rd5];
	setp.geu.f32 	%p4, %f3, %f4;
	@%p4 bra 	$L__BB0_9;
	st.global.f32 	[%rd4], %f4;
	st.global.f32 	[%rd5], %f3;
$L__BB0_9:
	bar.sync 	0;
$L__BB0_10:
	setp.gt.u32 	%p6, %r34, 3;
	mov.u32 	%r34, %r5;
	@%p6 bra 	$L__BB0_3;
	shl.b32 	%r33, %r33, 1;
	setp.gt.s32 	%p7, %r33, %r35;
	@%p7 bra 	$L__BB0_12;
	bra.uni 	$L__BB0_2;
$L__BB0_12:
	setp.lt.s32 	%p8, %r35, 1;
	@%p8 bra 	$L__BB0_16;
$L__BB0_13:
	div.u32 	%r27, %r2, %r35;
	mul.lo.s32 	%r28, %r27, %r35;
	shl.b32 	%r29, %r28, 1;
	sub.s32 	%r30, %r2, %r28;
	add.s32 	%r31, %r30, %r1;
	add.s32 	%r32, %r31, %r29;
	mul.wide.s32 	%rd13, %r32, 4;
	add.s64 	%rd6, %rd1, %rd13;
	ld.global.f32 	%f5, [%rd6];
	mul.wide.u32 	%rd14, %r35, 4;
	add.s64 	%rd7, %rd6, %rd14;
	ld.global.f32 	%f6, [%rd7];
	setp.leu.f32 	%p9, %f5, %f6;
	@%p9 bra 	$L__BB0_15;
	st.global.f32 	[%rd6], %f6;
	st.global.f32 	[%rd7], %f5;
$L__BB0_15:
	bar.sync 	0;
	shr.u32 	%r10, %r35, 1;
	setp.gt.u32 	%p10, %r35, 1;
	mov.u32 	%r35, %r10;
	@%p10 bra 	$L__BB0_13;
$L__BB0_16:
	ret;

}
	// .globl	_Z5mergePfS_ii
.visible .entry _Z5mergePfS_ii(
	.param .u64 .ptr .align 1 _Z5mergePfS_ii_param_0,
	.param .u64 .ptr .align 1 _Z5mergePfS_ii_param_1,
	.param .u32 _Z5mergePfS_ii_param_2,
	.param .u32 _Z5mergePfS_ii_param_3
)
{
	.reg .pred 	%p<11>;
	.reg .b32 	%r<45>;
	.reg .b32 	%f<5>;
	.reg .b64 	%rd<24>;

	ld.param.u64 	%rd6, [_Z5mergePfS_ii_param_0];
	ld.param.u64 	%rd7, [_Z5mergePfS_ii_param_1];
	ld.param.u32 	%r19, [_Z5mergePfS_ii_param_2];
	ld.param.u32 	%r18, [_Z5mergePfS_ii_param_3];
	cvta.to.global.u64 	%rd1, %rd7;
	cvta.to.global.u64 	%rd2, %rd6;
	mov.u32 	%r20, %ctaid.x;
	mul.lo.s32 	%r21, %r20, %r18;
	shl.b32 	%r1, %r21, 1;
	mov.u32 	%r40, %tid.x;
	setp.ge.s32 	%p1, %r40, %r18;
	add.s32 	%r39, %r40, %r1;
	setp.gt.s32 	%p2, %r39, %r19;
	or.pred  	%p3, %p1, %p2;
	@%p3 bra 	$L__BB1_7;
	cvt.s64.s32 	%rd3, %r1;
	cvt.u64.u32 	%rd8, %r18;
	add.s64 	%rd4, %rd3, %rd8;
	mov.u32 	%r4, %ntid.x;
	mul.wide.s32 	%rd16, %r18, 4;
$L__BB1_2:
	mul.wide.s32 	%rd9, %r39, 4;
	add.s64 	%rd5, %rd2, %rd9;
	ld.global.f32 	%f1, [%rd5];
	mov.b32 	%r42, 0;
	mov.u32 	%r41, %r18;
$L__BB1_3:
	sub.s32 	%r24, %r41, %r42;
	shr.u32 	%r25, %r24, 31;
	add.s32 	%r26, %r24, %r25;
	shr.s32 	%r27, %r26, 1;
	add.s32 	%r28, %r27, %r42;
	cvt.s64.s32 	%rd10, %r28;
	add.s64 	%rd11, %rd4, %rd10;
	shl.b64 	%rd12, %rd11, 2;
	add.s64 	%rd13, %rd2, %rd12;
	ld.global.f32 	%f3, [%rd13];
	setp.ge.f32 	%p4, %f3, %f1;
	add.s32 	%r29, %r28, 1;
	selp.b32 	%r42, %r42, %r29, %p4;
	selp.b32 	%r41, %r28, %r41, %p4;
	setp.lt.s32 	%p5, %r42, %r41;
	@%p5 bra 	$L__BB1_3;
	add.s32 	%r31, %r42, %r39;
	mul.wide.s32 	%rd14, %r31, 4;
	add.s64 	%rd15, %rd1, %rd14;
	st.global.f32 	[%rd15], %f1;
	add.s64 	%rd17, %rd5, %rd16;
	ld.global.f32 	%f2, [%rd17];
	mov.b32 	%r44, 0;
	mov.u32 	%r43, %r18;
$L__BB1_5:
	sub.s32 	%r32, %r43, %r44;
	shr.u32 	%r33, %r32, 31;
	add.s32 	%r34, %r32, %r33;
	shr.s32 	%r35, %r34, 1;
	add.s32 	%r36, %r35, %r44;
	cvt.s64.s32 	%rd18, %r36;
	add.s64 	%rd19, %rd18, %rd3;
	shl.b64 	%rd20, %rd19, 2;
	add.s64 	%rd21, %rd2, %rd20;
	ld.global.f32 	%f4, [%rd21];
	setp.gt.f32 	%p6, %f4, %f2;
	add.s32 	%r37, %r36, 1;
	selp.b32 	%r44, %r44, %r37, %p6;
	selp.b32 	%r43, %r36, %r43, %p6;
	setp.lt.s32 	%p7, %r44, %r43;
	@%p7 bra 	$L__BB1_5;
	add.s32 	%r38, %r44, %r39;
	mul.wide.s32 	%rd22, %r38, 4;
	add.s64 	%rd23, %rd1, %rd22;
	st.global.f32 	[%rd23], %f2;
	add.s32 	%r40, %r40, %r4;
	setp.lt.s32 	%p8, %r40, %r18;
	add.s32 	%r39, %r40, %r1;
	setp.le.s32 	%p9, %r39, %r19;
	and.pred  	%p10, %p8, %p9;
	@%p10 bra 	$L__BB1_2;
$L__BB1_7:
	ret;

}
	// .globl	_Z5splitPfPiiii
.visible .entry _Z5splitPfPiiii(
	.param .u64 .ptr .align 1 _Z5splitPfPiiii_param_0,
	.param .u64 .ptr .align 1 _Z5splitPfPiiii_param_1,
	.param .u32 _Z5splitPfPiiii_param_2,
	.param .u32 _Z5splitPfPiiii_param_3,
	.param .u32 _Z5splitPfPiiii_param_4
)
{
	.reg .pred 	%p<13>;
	.reg .b32 	%r<67>;
	.reg .b32 	%f<5>;
	.reg .b64 	%rd<26>;

	ld.param.u64 	%rd12, [_Z5splitPfPiiii_param_0];
	ld.param.u64 	%rd13, [_Z5splitPfPiiii_param_1];
	ld.param.u32 	%r24, [_Z5splitPfPiiii_param_3];
	ld.param.u32 	%r25, [_Z5splitPfPiiii_param_4];
	cvta.to.global.u64 	%rd1, %rd12;
	cvta.to.global.u64 	%rd2, %rd13;
	mul.wide.s32 	%rd3, %r25, 4;
	mov.u32 	%r59, %tid.x;
	shr.u32 	%r26, %r25, 31;
	add.s32 	%r27, %r25, %r26;
	shr.s32 	%r2, %r27, 1;
	setp.ge.s32 	%p1, %r59, %r2;
	@%p1 bra 	$L__BB2_13;
	mov.u32 	%r28, %ctaid.x;
	shl.b32 	%r29, %r28, 1;
	mul.lo.s32 	%r30, %r24, %r29;
	mul.wide.u32 	%rd14, %r30, 4;
	add.s64 	%rd4, %rd1, %rd14;
	mul.wide.s32 	%rd15, %r24, 4;
	add.s64 	%rd5, %rd4, %rd15;
	mul.lo.s32 	%r31, %r25, %r29;
	mul.wide.u32 	%rd16, %r31, 4;
	add.s64 	%rd17, %rd2, %rd16;
	add.s64 	%rd18, %rd17, %rd3;
	mul.lo.s32 	%r32, %r24, %r59;
	div.u32 	%r3, %r32, %r2;
	mul.wide.u32 	%rd19, %r59, 4;
	add.s64 	%rd6, %rd17, %rd19;
	mul.wide.s32 	%rd20, %r3, 4;
	add.s64 	%rd7, %rd5, %rd20;
	setp.lt.s32 	%p2, %r24, 1;
	add.s32 	%r33, %r2, %r59;
	mul.wide.u32 	%rd21, %r33, 4;
	add.s64 	%rd8, %rd17, %rd21;
	add.s64 	%rd9, %rd18, %rd19;
	add.s64 	%rd10, %rd4, %rd20;
	add.s64 	%rd11, %rd18, %rd21;
	mov.u32 	%r4, %ntid.x;
	@%p2 bra 	$L__BB2_7;
$L__BB2_2:
	st.global.u32 	[%rd6], %r3;
	ld.global.f32 	%f1, [%rd7];
	mov.b32 	%r61, 0;
	mov.u32 	%r60, %r24;
$L__BB2_3:
	sub.s32 	%r46, %r60, %r61;
	shr.u32 	%r47, %r46, 31;
	add.s32 	%r48, %r46, %r47;
	shr.s32 	%r49, %r48, 1;
	add.s32 	%r50, %r49, %r61;
	mul.wide.s32 	%rd22, %r50, 4;
	add.s64 	%rd23, %rd4, %rd22;
	ld.global.f32 	%f3, [%rd23];
	setp.ge.f32 	%p8, %f3, %f1;
	add.s32 	%r51, %r50, 1;
	selp.b32 	%r61, %r61, %r51, %p8;
	selp.b32 	%r60, %r50, %r60, %p8;
	setp.lt.s32 	%p9, %r61, %r60;
	@%p9 bra 	$L__BB2_3;
	st.global.u32 	[%rd8], %r61;
	st.global.u32 	[%rd9], %r3;
	ld.global.f32 	%f2, [%rd10];
	mov.b32 	%r63, 0;
	mov.u32 	%r62, %r24;
$L__BB2_5:
	sub.s32 	%r53, %r62, %r63;
	shr.u32 	%r54, %r53, 31;
	add.s32 	%r55, %r53, %r54;
	shr.s32 	%r56, %r55, 1;
	add.s32 	%r57, %r56, %r63;
	mul.wide.s32 	%rd24, %r57, 4;
	add.s64 	%rd25, %rd5, %rd24;
	ld.global.f32 	%f4, [%rd25];
	setp.ge.f32 	%p10, %f4, %f2;
	add.s32 	%r58, %r57, 1;
	selp.b32 	%r63, %r63, %r58, %p10;
	selp.b32 	%r62, %r57, %r62, %p10;
	setp.lt.s32 	%p11, %r63, %r62;
	@%p11 bra 	$L__BB2_5;
	st.global.u32 	[%rd11], %r63;
	add.s32 	%r59, %r59, %r4;
	setp.lt.s32 	%p12, %r59, %r2;
	@%p12 bra 	$L__BB2_2;
	bra.uni 	$L__BB2_13;
$L__BB2_7:
	add.s32 	%r34, %r59, %r4;
	max.u32 	%r35, %r2, %r34;
	setp.lt.u32 	%p3, %r34, %r2;
	selp.u32 	%r36, 1, 0, %p3;
	add.s32 	%r37, %r34, %r36;
	sub.s32 	%r38, %r35, %r37;
	div.u32 	%r39, %r38, %r4;
	add.s32 	%r15, %r39, %r36;
	and.b32  	%r40, %r15, 3;
	setp.eq.s32 	%p4, %r40, 3;
	@%p4 bra 	$L__BB2_10;
	add.s32 	%r41, %r15, 1;
	and.b32  	%r42, %r41, 3;
	neg.s32 	%r64, %r42;
	mad.lo.s32 	%r59, %r4, %r42, %r59;
$L__BB2_9:
	.pragma "nounroll";
	st.global.u32 	[%rd6], %r3;
	mov.b32 	%r43, 0;
	st.global.u32 	[%rd8], %r43;
	st.global.u32 	[%rd9], %r3;
	st.global.u32 	[%rd11], %r43;
	add.s32 	%r64, %r64, 1;
	setp.ne.s32 	%p5, %r64, 0;
	@%p5 bra 	$L__BB2_9;
$L__BB2_10:
	setp.lt.u32 	%p6, %r15, 3;
	@%p6 bra 	$L__BB2_13;
	shl.b32 	%r21, %r4, 2;
$L__BB2_12:
	st.global.u32 	[%rd6], %r3;
	mov.b32 	%r44, 0;
	st.global.u32 	[%rd8], %r44;
	st.global.u32 	[%rd9], %r3;
	st.global.u32 	[%rd11], %r44;
	add.s32 	%r59, %r59, %r21;
	setp.lt.s32 	%p7, %r59, %r2;
	@%p7 bra 	$L__BB2_12;
$L__BB2_13:
	ret;

}
	// .globl	_Z4sortPiS_ii
.visible .entry _Z4sortPiS_ii(
	.param .u64 .ptr .align 1 _Z4sortPiS_ii_param_0,
	.param .u64 .ptr .align 1 _Z4sortPiS_ii_param_1,
	.param .u32 _Z4sortPiS_ii_param_2,
	.param .u32 _Z4sortPiS_ii_param_3
)
{
	.reg .pred 	%p<11>;
	.reg .b32 	%r<52>;
	.reg .b64 	%rd<26>;

	ld.param.u64 	%rd5, [_Z4sortPiS_ii_param_0];
	ld.param.u64 	%rd6, [_Z4sortPiS_ii_param_1];
	ld.param.u32 	%r21, [_Z4sortPiS_ii_param_2];
	ld.param.u32 	%r22, [_Z4sortPiS_ii_param_3];
	cvta.to.global.u64 	%rd1, %rd6;
	cvta.to.global.u64 	%rd2, %rd5;
	mov.u32 	%r23, %ctaid.x;
	mul.lo.s32 	%r1, %r22, %r23;
	shr.u32 	%r24, %r22, 31;
	add.s32 	%r25, %r22, %r24;
	shr.s32 	%r2, %r25, 1;
	mov.u32 	%r46, %tid.x;
	setp.ge.s32 	%p1, %r46, %r2;
	@%p1 bra 	$L__BB3_10;
	mul.wide.u32 	%rd7, %r1, 4;
	add.s64 	%rd3, %rd2, %rd7;
	mul.wide.s32 	%rd8, %r2, 4;
	add.s64 	%rd4, %rd3, %rd8;
	setp.gt.s32 	%p2, %r22, 1;
	mov.u32 	%r4, %ntid.x;
	@%p2 bra 	$L__BB3_2;
	bra.uni 	$L__BB3_8;
$L__BB3_2:
	add.s32 	%r6, %r46, %r1;
	setp.gt.u32 	%p5, %r6, %r21;
	@%p5 bra 	$L__BB3_10;
	mul.wide.u32 	%rd14, %r46, 4;
	add.s64 	%rd15, %rd3, %rd14;
	ld.global.u32 	%r7, [%rd15];
	mov.b32 	%r48, 0;
	mov.u32 	%r47, %r2;
$L__BB3_4:
	sub.s32 	%r29, %r47, %r48;
	shr.u32 	%r30, %r29, 31;
	add.s32 	%r31, %r29, %r30;
	shr.s32 	%r32, %r31, 1;
	add.s32 	%r33, %r32, %r48;
	mul.wide.s32 	%rd16, %r33, 4;
	add.s64 	%rd17, %rd4, %rd16;
	ld.global.u32 	%r34, [%rd17];
	setp.lt.s32 	%p6, %r34, %r7;
	add.s32 	%r35, %r33, 1;
	selp.b32 	%r48, %r35, %r48, %p6;
	selp.b32 	%r47, %r47, %r33, %p6;
	setp.lt.s32 	%p7, %r48, %r47;
	@%p7 bra 	$L__BB3_4;
	add.s32 	%r37, %r48, %r6;
	mul.wide.u32 	%rd18, %r37, 4;
	add.s64 	%rd19, %rd1, %rd18;
	st.global.u32 	[%rd19], %r7;
	add.s64 	%rd21, %rd4, %rd14;
	ld.global.u32 	%r17, [%rd21];
	mov.b32 	%r50, 0;
	mov.u32 	%r49, %r2;
$L__BB3_6:
	sub.s32 	%r38, %r49, %r50;
	shr.u32 	%r39, %r38, 31;
	add.s32 	%r40, %r38, %r39;
	shr.s32 	%r41, %r40, 1;
	add.s32 	%r42, %r41, %r50;
	mul.wide.s32 	%rd22, %r42, 4;
	add.s64 	%rd23, %rd3, %rd22;
	ld.global.u32 	%r43, [%rd23];
	setp.gt.s32 	%p8, %r43, %r17;
	add.s32 	%r44, %r42, 1;
	selp.b32 	%r50, %r50, %r44, %p8;
	selp.b32 	%r49, %r42, %r49, %p8;
	setp.lt.s32 	%p9, %r50, %r49;
	@%p9 bra 	$L__BB3_6;
	add.s32 	%r45, %r50, %r6;
	mul.wide.u32 	%rd24, %r45, 4;
	add.s64 	%rd25, %rd1, %rd24;
	st.global.u32 	[%rd25], %r17;
	add.s32 	%r46, %r46, %r4;
	setp.lt.s32 	%p10, %r46, %r2;
	@%p10 bra 	$L__BB3_2;
	bra.uni 	$L__BB3_10;
$L__BB3_8:
	add.s32 	%r19, %r46, %r1;
	setp.gt.u32 	%p3, %r19, %r21;
	@%p3 bra 	$L__BB3_10;
	mul.wide.u32 	%rd9, %r46, 4;
	add.s64 	%rd10, %rd3, %rd9;
	ld.global.u32 	%r26, [%rd10];
	mul.wide.u32 	%rd11, %r19, 4;
	add.s64 	%rd12, %rd1, %rd11;
	st.global.u32 	[%rd12], %r26;
	add.s64 	%rd13, %rd4, %rd9;
	ld.global.u32 	%r27, [%rd13];
	st.global.u32 	[%rd12], %r27;
	add.s32 	%r46, %r46, %r4;
	setp.lt.s32 	%p4, %r46, %r2;
	@%p4 bra 	$L__BB3_8;
$L__BB3_10:
	ret;

}
	// .globl	_Z6merge2PfPiS_ii
.visible .entry _Z6merge2PfPiS_ii(
	.param .u64 .ptr .align 1 _Z6merge2PfPiS_ii_param_0,
	.param .u64 .ptr .align 1 _Z6merge2PfPiS_ii_param_1,
	.param .u64 .ptr .align 1 _Z6merge2PfPiS_ii_param_2,
	.param .u32 _Z6merge2PfPiS_ii_param_3,
	.param .u32 _Z6merge2PfPiS_ii_param_4
)
{
	.reg .pred 	%p<13>;
	.reg .b32 	%r<70>;
	.reg .b32 	%f<5>;
	.reg .b64 	%rd<34>;

	ld.param.u64 	%rd9, [_Z6merge2PfPiS_ii_param_0];
	ld.param.u64 	%rd10, [_Z6merge2PfPiS_ii_param_1];
	ld.param.u64 	%rd11, [_Z6merge2PfPiS_ii_param_2];
	ld.param.u32 	%r29, [_Z6merge2PfPiS_ii_param_3];
	ld.param.u32 	%r30, [_Z6merge2PfPiS_ii_param_4];
	cvta.to.global.u64 	%rd1, %rd11;
	cvta.to.global.u64 	%rd2, %rd9;
	cvta.to.global.u64 	%rd12, %rd10;
	mov.u32 	%r31, %ctaid.y;
	shl.b32 	%r1, %r31, 1;
	mov.u32 	%r2, %ctaid.x;
	mad.lo.s32 	%r32, %r30, %r1, %r2;
	mul.wide.s32 	%rd13, %r32, 4;
	add.s64 	%rd3, %rd12, %rd13;
	ld.global.s32 	%rd4, [%rd3];
	add.s32 	%r3, %r30, -1;
	setp.ge.u32 	%p1, %r2, %r3;
	mov.u32 	%r61, %r29;
	@%p1 bra 	$L__BB4_2;
	ld.global.u32 	%r61, [%rd3+4];
$L__BB4_2:
	setp.ge.u32 	%p2, %r2, %r3;
	mul.wide.s32 	%rd14, %r30, 4;
	add.s64 	%rd5, %rd3, %rd14;
	ld.global.s32 	%rd6, [%rd5];
	mov.u32 	%r62, %r29;
	@%p2 bra 	$L__BB4_4;
	ld.global.u32 	%r62, [%rd5+4];
$L__BB4_4:
	cvt.u32.u64 	%r33, %rd6;
	cvt.u32.u64 	%r34, %rd4;
	sub.s32 	%r8, %r61, %r34;
	sub.s32 	%r9, %r62, %r33;
	max.s32 	%r10, %r8, %r9;
	mov.u32 	%r63, %tid.x;
	setp.ge.s32 	%p3, %r63, %r10;
	@%p3 bra 	$L__BB4_17;
	mul.lo.s32 	%r35, %r29, %r1;
	add.s32 	%r12, %r34, %r35;
	cvt.s64.s32 	%rd15, %r35;
	cvt.s64.s32 	%rd16, %r29;
	add.s64 	%rd17, %rd15, %rd16;
	add.s64 	%rd7, %rd17, %rd6;
	add.s32 	%r13, %r33, %r12;
	add.s32 	%r38, %r35, %r29;
	add.s32 	%r14, %r38, %r33;
	add.s64 	%rd8, %rd4, %rd15;
	mov.u32 	%r15, %ntid.x;
$L__BB4_6:
	setp.ge.s32 	%p4, %r63, %r8;
	@%p4 bra 	$L__BB4_11;
	setp.lt.s32 	%p5, %r9, 1;
	add.s32 	%r17, %r63, %r12;
	mul.wide.s32 	%rd18, %r17, 4;
	add.s64 	%rd19, %rd2, %rd18;
	ld.global.f32 	%f1, [%rd19];
	mov.b32 	%r66, 0;
	@%p5 bra 	$L__BB4_10;
	mov.b32 	%r66, 0;
	mov.u32 	%r64, %r9;
$L__BB4_9:
	sub.s32 	%r41, %r64, %r66;
	shr.u32 	%r42, %r41, 31;
	add.s32 	%r43, %r41, %r42;
	shr.s32 	%r44, %r43, 1;
	add.s32 	%r45, %r44, %r66;
	cvt.s64.s32 	%rd20, %r45;
	add.s64 	%rd21, %rd7, %rd20;
	shl.b64 	%rd22, %rd21, 2;
	add.s64 	%rd23, %rd2, %rd22;
	ld.global.f32 	%f3, [%rd23];
	setp.ge.f32 	%p6, %f3, %f1;
	add.s32 	%r46, %r45, 1;
	selp.b32 	%r66, %r66, %r46, %p6;
	selp.b32 	%r64, %r45, %r64, %p6;
	setp.lt.s32 	%p7, %r66, %r64;
	@%p7 bra 	$L__BB4_9;
$L__BB4_10:
	add.s32 	%r48, %r17, %r33;
	add.s32 	%r49, %r48, %r66;
	mul.wide.s32 	%rd24, %r49, 4;
	add.s64 	%rd25, %rd1, %rd24;
	st.global.f32 	[%rd25], %f1;
$L__BB4_11:
	setp.ge.s32 	%p8, %r63, %r9;
	@%p8 bra 	$L__BB4_16;
	setp.lt.s32 	%p9, %r8, 1;
	add.s32 	%r51, %r14, %r63;
	mul.wide.s32 	%rd26, %r51, 4;
	add.s64 	%rd27, %rd2, %rd26;
	ld.global.f32 	%f2, [%rd27];
	mov.b32 	%r69, 0;
	@%p9 bra 	$L__BB4_15;
	mov.b32 	%r69, 0;
	mov.u32 	%r67, %r8;
$L__BB4_14:
	sub.s32 	%r53, %r67, %r69;
	shr.u32 	%r54, %r53, 31;
	add.s32 	%r55, %r53, %r54;
	shr.s32 	%r56, %r55, 1;
	add.s32 	%r57, %r56, %r69;
	cvt.s64.s32 	%rd28, %r57;
	add.s64 	%rd29, %rd8, %rd28;
	shl.b64 	%rd30, %rd29, 2;
	add.s64 	%rd31, %rd2, %rd30;
	ld.global.f32 	%f4, [%rd31];
	setp.gt.f32 	%p10, %f4, %f2;
	add.s32 	%r58, %r57, 1;
	selp.b32 	%r69, %r69, %r58, %p10;
	selp.b32 	%r67, %r57, %r67, %p10;
	setp.lt.s32 	%p11, %r69, %r67;
	@%p11 bra 	$L__BB4_14;
$L__BB4_15:
	add.s32 	%r59, %r13, %r63;
	add.s32 	%r60, %r59, %r69;
	mul.wide.s32 	%rd32, %r60, 4;
	add.s64 	%rd33, %rd1, %rd32;
	st.global.f32 	[%rd33], %f2;
$L__BB4_16:
	add.s32 	%r63, %r63, %r15;
	setp.lt.s32 	%p12, %r63, %r10;
	@%p12 bra 	$L__BB4_6;
$L__BB4_17:
	ret;

}


// ===== COMPILED SASS (sm_100) =====

	.target	sm_100

	.elftype	@"ET_EXEC"


//--------------------- .note.nv.tkinfo           --------------------------
	.section	.note.nv.tkinfo,"",@"SHT_NOTE"
	.sectionflags	@"SHF_NOTE_NV_TKINFO"
	.tkinfo
        /*0018*/ 	.word	0x00000002
        /*0030*/ 	.string	""
        /*0030*/ 	.string	"ptxas"
        /*0030*/ 	.string	"Cuda compilation tools, release 13.0, V13.0.88"
        /*0030*/ 	.string	"Build cuda_13.0.r13.0/compiler.36424714_0"
        /*0030*/ 	.string	"-arch sm_100 -m 64 "



//--------------------- .note.nv.cuinfo           --------------------------
	.section	.note.nv.cuinfo,"",@"SHT_NOTE"
	.sectionflags	@"SHF_NOTE_NV_CUINFO"
        /*0018*/ 	.short	0x0002
        /*001a*/ 	.short	0x0064
        /*001c*/ 	.short	0x0082
	.zero		2


//--------------------- .nv.info                  --------------------------
	.section	.nv.info,"",@"SHT_CUDA_INFO"
	.align	4


	//----- nvinfo : EIATTR_REGCOUNT
	.align		4
        /*0000*/ 	.byte	0x04, 0x2f
        /*0002*/ 	.short	(.L_1 - .L_0)
	.align		4
.L_0:
        /*0004*/ 	.word	index@(_Z12bitonic_sortPfii)
        /*0008*/ 	.word	0x00000012


	//----- nvinfo : EIATTR_FRAME_SIZE
	.align		4
.L_1:
        /*000c*/ 	.byte	0x04, 0x11
        /*000e*/ 	.short	(.L_3 - .L_2)
	.align		4
.L_2:
        /*0010*/ 	.word	index@(_Z12bitonic_sortPfii)
        /*0014*/ 	.word	0x00000000


	//----- nvinfo : EIATTR_REGCOUNT
	.align		4
.L_3:
        /*0018*/ 	.byte	0x04, 0x2f
        /*001a*/ 	.short	(.L_5 - .L_4)
	.align		4
.L_4:
        /*001c*/ 	.word	index@(_Z5mergePfS_ii)
        /*0020*/ 	.word	0x00000014


	//----- nvinfo : EIATTR_FRAME_SIZE
	.align		4
.L_5:
        /*0024*/ 	.byte	0x04, 0x11
        /*0026*/ 	.short	(.L_7 - .L_6)
	.align		4
.L_6:
        /*0028*/ 	.word	index@(_Z5mergePfS_ii)
        /*002c*/ 	.word	0x00000000


	//----- nvinfo : EIATTR_REGCOUNT
	.align		4
.L_7:
        /*0030*/ 	.byte	0x04, 0x2f
        /*0032*/ 	.short	(.L_9 - .L_8)
	.align		4
.L_8:
        /*0034*/ 	.word	index@(_Z5splitPfPiiii)
        /*0038*/ 	.word	0x0000001e


	//----- nvinfo : EIATTR_FRAME_SIZE
	.align		4
.L_9:
        /*003c*/ 	.byte	0x04, 0x11
        /*003e*/ 	.short	(.L_11 - .L_10)
	.align		4
.L_10:
        /*0040*/ 	.word	index@(_Z5splitPfPiiii)
        /*0044*/ 	.word	0x00000000


	//----- nvinfo : EIATTR_REGCOUNT
	.align		4
.L_11:
        /*0048*/ 	.byte	0x04, 0x2f
        /*004a*/ 	.short	(.L_13 - .L_12)
	.align		4
.L_12:
        /*004c*/ 	.word	index@(_Z4sortPiS_ii)
        /*0050*/ 	.word	0x00000018


	//----- nvinfo : EIATTR_FRAME_SIZE
	.align		4
.L_13:
        /*0054*/ 	.byte	0x04, 0x11
        /*0056*/ 	.short	(.L_15 - .L_14)
	.align		4
.L_14:
        /*0058*/ 	.word	index@(_Z4sortPiS_ii)
        /*005c*/ 	.word	0x00000000


	//----- nvinfo : EIATTR_REGCOUNT
	.align		4
.L_15:
        /*0060*/ 	.byte	0x04, 0x2f
        /*0062*/ 	.short	(.L_17 - .L_16)
	.align		4
.L_16:
        /*0064*/ 	.word	index@(_Z6merge2PfPiS_ii)
        /*0068*/ 	.word	0x00000019


	//----- nvinfo : EIATTR_FRAME_SIZE
	.align		4
.L_17:
        /*006c*/ 	.byte	0x04, 0x11
        /*006e*/ 	.short	(.L_19 - .L_18)
	.align		4
.L_18:
        /*0070*/ 	.word	index@(_Z6merge2PfPiS_ii)
        /*0074*/ 	.word	0x00000000


	//----- nvinfo : EIATTR_MIN_STACK_SIZE
	.align		4
.L_19:
        /*0078*/ 	.byte	0x04, 0x12
        /*007a*/ 	.short	(.L_21 - .L_20)
	.align		4
.L_20:
        /*007c*/ 	.word	index@(_Z6merge2PfPiS_ii)
        /*0080*/ 	.word	0x00000000


	//----- nvinfo : EIATTR_MIN_STACK_SIZE
	.align		4
.L_21:
        /*0084*/ 	.byte	0x04, 0x12
        /*0086*/ 	.short	(.L_23 - .L_22)
	.align		4
.L_22:
        /*0088*/ 	.word	index@(_Z4sortPiS_ii)
        /*008c*/ 	.word	0x00000000


	//----- nvinfo : EIATTR_MIN_STACK_SIZE
	.align		4
.L_23:
        /*0090*/ 	.byte	0x04, 0x12
        /*0092*/ 	.short	(.L_25 - .L_24)
	.align		4
.L_24:
        /*0094*/ 	.word	index@(_Z5splitPfPiiii)
        /*0098*/ 	.word	0x00000000


	//----- nvinfo : EIATTR_MIN_STACK_SIZE
	.align		4
.L_25:
        /*009c*/ 	.byte	0x04, 0x12
        /*009e*/ 	.short	(.L_27 - .L_26)
	.align		4
.L_26:
        /*00a0*/ 	.word	index@(_Z5mergePfS_ii)
        /*00a4*/ 	.word	0x00000000


	//----- nvinfo : EIATTR_MIN_STACK_SIZE
	.align		4
.L_27:
        /*00a8*/ 	.byte	0x04, 0x12
        /*00aa*/ 	.short	(.L_29 - .L_28)
	.align		4
.L_28:
        /*00ac*/ 	.word	index@(_Z12bitonic_sortPfii)
        /*00b0*/ 	.word	0x00000000
.L_29:


//--------------------- .nv.compat                --------------------------
	.section	.nv.compat,"",@"SHT_CUDA_COMPAT_INFO"
	.align	4
        /*0000*/ 	.byte	0x02, 0x09, 0x00, 0x00, 0x02, 0x02, 0x01, 0x00, 0x02, 0x05, 0x05, 0x00, 0x03, 0x07, 0x01, 0x01
        /*0010*/ 	.byte	0x02, 0x03, 0x00, 0x00, 0x02, 0x06, 0x01, 0x00, 0x04, 0x0b, 0x08, 0x00, 0x09, 0x00, 0x00, 0x00
        /*0020*/ 	.byte	0x00, 0x00, 0x00, 0x00


//--------------------- .nv.info._Z6merge2PfPiS_ii --------------------------
	.section	.nv.info._Z6merge2PfPiS_ii,"",@"SHT_CUDA_INFO"
	.sectionflags	@""
	.align	4


	//----- nvinfo : EIATTR_CUDA_API_VERSION
	.align		4
        /*0000*/ 	.byte	0x04, 0x37
        /*0002*/ 	.short	(.L_31 - .L_30)
.L_30:
        /*0004*/ 	.word	0x00000082


	//----- nvinfo : EIATTR_KPARAM_INFO
	.align		4
.L_31:
        /*0008*/ 	.byte	0x04, 0x17
        /*000a*/ 	.short	(.L_33 - .L_32)
.L_32:
        /*000c*/ 	.word	0x00000000
        /*0010*/ 	.short	0x0004
        /*0012*/ 	.short	0x001c
        /*0014*/ 	.byte	0x00, 0xf0, 0x11, 0x00


	//----- nvinfo : EIATTR_KPARAM_INFO
	.align		4
.L_33:
        /*0018*/ 	.byte	0x04, 0x17
        /*001a*/ 	.short	(.L_35 - .L_34)
.L_34:
        /*001c*/ 	.word	0x00000000
        /*0020*/ 	.short	0x0003
        /*0022*/ 	.short	0x0018
        /*0024*/ 	.byte	0x00, 0xf0, 0x11, 0x00


	//----- nvinfo : EIATTR_KPARAM_INFO
	.align		4
.L_35:
        /*0028*/ 	.byte	0x04, 0x17
        /*002a*/ 	.short	(.L_37 - .L_36)
.L_36:
        /*002c*/ 	.word	0x00000000
        /*0030*/ 	.short	0x0002
        /*0032*/ 	.short	0x0010
        /*0034*/ 	.byte	0x00, 0xf5, 0x21, 0x00


	//----- nvinfo : EIATTR_KPARAM_INFO
	.align		4
.L_37:
        /*0038*/ 	.byte	0x04, 0x17
        /*003a*/ 	.short	(.L_39 - .L_38)
.L_38:
        /*003c*/ 	.word	0x00000000
        /*0040*/ 	.short	0x0001
        /*0042*/ 	.short	0x0008
        /*0044*/ 	.byte	0x00, 0xf5, 0x21, 0x00


	//----- nvinfo : EIATTR_KPARAM_INFO
	.align		4
.L_39:
        /*0048*/ 	.byte	0x04, 0x17
        /*004a*/ 	.short	(.L_41 - .L_40)
.L_40:
        /*004c*/ 	.word	0x00000000
        /*0050*/ 	.short	0x0000
        /*0052*/ 	.short	0x0000
        /*0054*/ 	.byte	0x00, 0xf5, 0x21, 0x00


	//----- nvinfo : EIATTR_SPARSE_MMA_MASK
	.align		4
.L_41:
        /*0058*/ 	.byte	0x03, 0x50
        /*005a*/ 	.short	0x0000


	//----- nvinfo : EIATTR_MAXREG_COUNT
	.align		4
        /*005c*/ 	.byte	0x03, 0x1b
        /*005e*/ 	.short	0x00ff


	//----- nvinfo : EIATTR_MERCURY_ISA_VERSION
	.align		4
        /*0060*/ 	.byte	0x03, 0x5f
        /*0062*/ 	.short	0x0101


	//----- nvinfo : EIATTR_VRC_CTA_INIT_COUNT
	.align		4
        /*0064*/ 	.byte	0x02, 0x4a
	.zero		1
	.zero		1


	//----- nvinfo : EIATTR_EXIT_INSTR_OFFSETS
	.align		4
        /*0068*/ 	.byte	0x04, 0x1c
        /*006a*/ 	.short	(.L_43 - .L_42)


	//   ....[0]....
.L_42:
        /*006c*/ 	.word	0x00000180


	//   ....[1]....
        /*0070*/ 	.word	0x000006b0


	//----- nvinfo : EIATTR_CRS_STACK_SIZE
	.align		4
.L_43:
        /*0074*/ 	.byte	0x04, 0x1e
        /*0076*/ 	.short	(.L_45 - .L_44)
.L_44:
        /*0078*/ 	.word	0x00000000


	//----- nvinfo : EIATTR_CBANK_PARAM_SIZE
	.align		4
.L_45:
        /*007c*/ 	.byte	0x03, 0x19
        /*007e*/ 	.short	0x0020


	//----- nvinfo : EIATTR_PARAM_CBANK
	.align		4
        /*0080*/ 	.byte	0x04, 0x0a
        /*0082*/ 	.short	(.L_47 - .L_46)
	.align		4
.L_46:
        /*0084*/ 	.word	index@(.nv.constant0._Z6merge2PfPiS_ii)
        /*0088*/ 	.short	0x0380
        /*008a*/ 	.short	0x0020


	//----- nvinfo : EIATTR_SW_WAR
	.align		4
.L_47:
        /*008c*/ 	.byte	0x04, 0x36
        /*008e*/ 	.short	(.L_49 - .L_48)
.L_48:
        /*0090*/ 	.word	0x00000008
.L_49:


//--------------------- .nv.info._Z4sortPiS_ii    --------------------------
	.section	.nv.info._Z4sortPiS_ii,"",@"SHT_CUDA_INFO"
	.sectionflags	@""
	.align	4


	//----- nvinfo : EIATTR_CUDA_API_VERSION
	.align		4
        /*0000*/ 	.byte	0x04, 0x37
        /*0002*/ 	.short	(.L_51 - .L_50)
.L_50:
        /*0004*/ 	.word	0x00000082


	//----- nvinfo : EIATTR_KPARAM_INFO
	.align		4
.L_51:
        /*0008*/ 	.byte	0x04, 0x17
        /*000a*/ 	.short	(.L_53 - .L_52)
.L_52:
        /*000c*/ 	.word	0x00000000
        /*0010*/ 	.short	0x0003
        /*0012*/ 	.short	0x0014
        /*0014*/ 	.byte	0x00, 0xf0, 0x11, 0x00


	//----- nvinfo : EIATTR_KPARAM_INFO
	.align		4
.L_53:
        /*0018*/ 	.byte	0x04, 0x17
        /*001a*/ 	.short	(.L_55 - .L_54)
.L_54:
        /*001c*/ 	.word	0x00000000
        /*0020*/ 	.short	0x0002
        /*0022*/ 	.short	0x0010
        /*0024*/ 	.byte	0x00, 0xf0, 0x11, 0x00


	//----- nvinfo : EIATTR_KPARAM_INFO
	.align		4
.L_55:
        /*0028*/ 	.byte	0x04, 0x17
        /*002a*/ 	.short	(.L_57 - .L_56)
.L_56:
        /*002c*/ 	.word	0x00000000
        /*0030*/ 	.short	0x0001
        /*0032*/ 	.short	0x0008
        /*0034*/ 	.byte	0x00, 0xf5, 0x21, 0x00


	//----- nvinfo : EIATTR_KPARAM_INFO
	.align		4
.L_57:
        /*0038*/ 	.byte	0x04, 0x17
        /*003a*/ 	.short	(.L_59 - .L_58)
.L_58:
        /*003c*/ 	.word	0x00000000
        /*0040*/ 	.short	0x0000
        /*0042*/ 	.short	0x0000
        /*0044*/ 	.byte	0x00, 0xf5, 0x21, 0x00


	//----- nvinfo : EIATTR_SPARSE_MMA_MASK
	.align		4
.L_59:
        /*0048*/ 	.byte	0x03, 0x50
        /*004a*/ 	.short	0x0000


	//----- nvinfo : EIATTR_MAXREG_COUNT
	.align		4
        /*004c*/ 	.byte	0x03, 0x1b
        /*004e*/ 	.short	0x00ff


	//----- nvinfo : EIATTR_MERCURY_ISA_VERSION
	.align		4
        /*0050*/ 	.byte	0x03, 0x5f
        /*0052*/ 	.short	0x0101


	//----- nvinfo : EIATTR_VRC_CTA_INIT_COUNT
	.align		4
        /*0054*/ 	.byte	0x02, 0x4a
	.zero		1
	.zero		1


	//----- nvinfo : EIATTR_EXIT_INSTR_OFFSETS
	.align		4
        /*0058*/ 	.byte	0x04, 0x1c
        /*005a*/ 	.short	(.L_61 - .L_60)


	//   ....[0]....
.L_60:
        /*005c*/ 	.word	0x00000060


	//   ....[1]....
        /*0060*/ 	.word	0x00000140


	//   ....[2]....
        /*0064*/ 	.word	0x000001f0


	//   ....[3]....
        /*0068*/ 	.word	0x00000230


	//   ....[4]....
        /*006c*/ 	.word	0x000004e0


	//----- nvinfo : EIATTR_CRS_STACK_SIZE
	.align		4
.L_61:
        /*0070*/ 	.byte	0x04, 0x1e
        /*0072*/ 	.short	(.L_63 - .L_62)
.L_62:
        /*0074*/ 	.word	0x00000000


	//----- nvinfo : EIATTR_CBANK_PARAM_SIZE
	.align		4
.L_63:
        /*0078*/ 	.byte	0x03, 0x19
        /*007a*/ 	.short	0x0018


	//----- nvinfo : EIATTR_PARAM_CBANK
	.align		4
        /*007c*/ 	.byte	0x04, 0x0a
        /*007e*/ 	.short	(.L_65 - .L_64)
	.align		4
.L_64:
        /*0080*/ 	.word	index@(.nv.constant0._Z4sortPiS_ii)
        /*0084*/ 	.short	0x0380
        /*0086*/ 	.short	0x0018


	//----- nvinfo : EIATTR_SW_WAR
	.align		4
.L_65:
        /*0088*/ 	.byte	0x04, 0x36
        /*008a*/ 	.short	(.L_67 - .L_66)
.L_66:
        /*008c*/ 	.word	0x00000008
.L_67:


//--------------------- .nv.info._Z5splitPfPiiii  --------------------------
	.section	.nv.info._Z5splitPfPiiii,"",@"SHT_CUDA_INFO"
	.sectionflags	@""
	.align	4


	//----- nvinfo : EIATTR_CUDA_API_VERSION
	.align		4
        /*0000*/ 	.byte	0x04, 0x37
        /*0002*/ 	.short	(.L_69 - .L_68)
.L_68:
        /*0004*/ 	.word	0x00000082


	//----- nvinfo : EIATTR_KPARAM_INFO
	.align		4
.L_69:
        /*0008*/ 	.byte	0x04, 0x17
        /*000a*/ 	.short	(.L_71 - .L_70)
.L_70:
        /*000c*/ 	.word	0x00000000
        /*0010*/ 	.short	0x0004
        /*0012*/ 	.short	0x0018
        /*0014*/ 	.byte	0x00, 0xf0, 0x11, 0x00


	//----- nvinfo : EIATTR_KPARAM_INFO
	.align		4
.L_71:
        /*0018*/ 	.byte	0x04, 0x17
        /*001a*/ 	.short	(.L_73 - .L_72)
.L_72:
        /*001c*/ 	.word	0x00000000
        /*0020*/ 	.short	0x0003
        /*0022*/ 	.short	0x0014
        /*0024*/ 	.byte	0x00, 0xf0, 0x11, 0x00


	//----- nvinfo : EIATTR_KPARAM_INFO
	.align		4
.L_73:
        /*0028*/ 	.byte	0x04, 0x17
        /*002a*/ 	.short	(.L_75 - .L_74)
.L_74:
        /*002c*/ 	.word	0x00000000
        /*0030*/ 	.short	0x0002
        /*0032*/ 	.short	0x0010
        /*0034*/ 	.byte	0x00, 0xf0, 0x11, 0x00


	//----- nvinfo : EIATTR_KPARAM_INFO
	.align		4
.L_75:
        /*0038*/ 	.byte	0x04, 0x17
        /*003a*/ 	.short	(.L_77 - .L_76)
.L_76:
        /*003c*/ 	.word	0x00000000
        /*0040*/ 	.short	0x0001
        /*0042*/ 	.short	0x0008
        /*0044*/ 	.byte	0x00, 0xf5, 0x21, 0x00


	//----- nvinfo : EIATTR_KPARAM_INFO
	.align		4
.L_77:
        /*0048*/ 	.byte	0x04, 0x17
        /*004a*/ 	.short	(.L_79 - .L_78)
.L_78:
        /*004c*/ 	.word	0x00000000
        /*0050*/ 	.short	0x0000
        /*0052*/ 	.short	0x0000
        /*0054*/ 	.byte	0x00, 0xf5, 0x21, 0x00


	//----- nvinfo : EIATTR_SPARSE_MMA_MASK
	.align		4
.L_79:
        /*0058*/ 	.byte	0x03, 0x50
        /*005a*/ 	.short	0x0000


	//----- nvinfo : EIATTR_MAXREG_COUNT
	.align		4
        /*005c*/ 	.byte	0x03, 0x1b
        /*005e*/ 	.short	0x00ff


	//----- nvinfo : EIATTR_MERCURY_ISA_VERSION
	.align		4
        /*0060*/ 	.byte	0x03, 0x5f
        /*0062*/ 	.short	0x0101


	//----- nvinfo : EIATTR_VRC_CTA_INIT_COUNT
	.align		4
        /*0064*/ 	.byte	0x02, 0x4a
	.zero		1
	.zero		1


	//----- nvinfo : EIATTR_EXIT_INSTR_OFFSETS
	.align		4
        /*0068*/ 	.byte	0x04, 0x1c
        /*006a*/ 	.short	(.L_81 - .L_80)


	//   ....[0]....
.L_80:
        /*006c*/ 	.word	0x00000060


	//   ....[1]....
        /*0070*/ 	.word	0x00000550


	//   ....[2]....
        /*0074*/ 	.word	0x000007f0


	//   ....[3]....
        /*0078*/ 	.word	0x00000870


	//----- nvinfo : EIATTR_CRS_STACK_SIZE
	.align		4
.L_81:
        /*007c*/ 	.byte	0x04, 0x1e
        /*007e*/ 	.short	(.L_83 - .L_82)
.L_82:
        /*0080*/ 	.word	0x00000000


	//----- nvinfo : EIATTR_CBANK_PARAM_SIZE
	.align		4
.L_83:
        /*0084*/ 	.byte	0x03, 0x19
        /*0086*/ 	.short	0x001c


	//----- nvinfo : EIATTR_PARAM_CBANK
	.align		4
        /*0088*/ 	.byte	0x04, 0x0a
        /*008a*/ 	.short	(.L_85 - .L_84)
	.align		4
.L_84:
        /*008c*/ 	.word	index@(.nv.constant0._Z5splitPfPiiii)
        /*0090*/ 	.short	0x0380
        /*0092*/ 	.short	0x001c


	//----- nvinfo : EIATTR_SW_WAR
	.align		4
.L_85:
        /*0094*/ 	.byte	0x04, 0x36
        /*0096*/ 	.short	(.L_87 - .L_86)
.L_86:
        /*0098*/ 	.word	0x00000008
.L_87:


//--------------------- .nv.info._Z5mergePfS_ii   --------------------------
	.section	.nv.info._Z5mergePfS_ii,"",@"SHT_CUDA_INFO"
	.sectionflags	@""
	.align	4


	//----- nvinfo : EIATTR_CUDA_API_VERSION
	.align		4
        /*0000*/ 	.byte	0x04, 0x37
        /*0002*/ 	.short	(.L_89 - .L_88)
.L_88:
        /*0004*/ 	.word	0x00000082


	//----- nvinfo : EIATTR_KPARAM_INFO
	.align		4
.L_89:
        /*0008*/ 	.byte	0x04, 0x17
        /*000a*/ 	.short	(.L_91 - .L_90)
.L_90:
        /*000c*/ 	.word	0x00000000
        /*0010*/ 	.short	0x0003
        /*0012*/ 	.short	0x0014
        /*0014*/ 	.byte	0x00, 0xf0, 0x11, 0x00


	//----- nvinfo : EIATTR_KPARAM_INFO
	.align		4
.L_91:
        /*0018*/ 	.byte	0x04, 0x17
        /*001a*/ 	.short	(.L_93 - .L_92)
.L_92:
        /*001c*/ 	.word	0x00000000
        /*0020*/ 	.short	0x0002
        /*0022*/ 	.short	0x0010
        /*0024*/ 	.byte	0x00, 0xf0, 0x11, 0x00


	//----- nvinfo : EIATTR_KPARAM_INFO
	.align		4
.L_93:
        /*0028*/ 	.byte	0x04, 0x17
        /*002a*/ 	.short	(.L_95 - .L_94)
.L_94:
        /*002c*/ 	.word	0x00000000
        /*0030*/ 	.short	0x0001
        /*0032*/ 	.short	0x0008
        /*0034*/ 	.byte	0x00, 0xf5, 0x21, 0x00


	//----- nvinfo : EIATTR_KPARAM_INFO
	.align		4
.L_95:
        /*0038*/ 	.byte	0x04, 0x17
        /*003a*/ 	.short	(.L_97 - .L_96)
.L_96:
        /*003c*/ 	.word	0x00000000
        /*0040*/ 	.short	0x0000
        /*0042*/ 	.short	0x0000
        /*0044*/ 	.byte	0x00, 0xf5, 0x21, 0x00


	//----- nvinfo : EIATTR_SPARSE_MMA_MASK
	.align		4
.L_97:
        /*0048*/ 	.byte	0x03, 0x50
        /*004a*/ 	.short	0x0000


	//----- nvinfo : EIATTR_MAXREG_COUNT
	.align		4
        /*004c*/ 	.byte	0x03, 0x1b
        /*004e*/ 	.short	0x00ff


	//----- nvinfo : EIATTR_MERCURY_ISA_VERSION
	.align		4
        /*0050*/ 	.byte	0x03, 0x5f
        /*0052*/ 	.short	0x0101


	//----- nvinfo : EIATTR_VRC_CTA_INIT_COUNT
	.align		4
        /*0054*/ 	.byte	0x02, 0x4a
	.zero		1
	.zero		1


	//----- nvinfo : EIATTR_EXIT_INSTR_OFFSETS
	.align		4
        /*0058*/ 	.byte	0x04, 0x1c
        /*005a*/ 	.short	(.L_99 - .L_98)


	//   ....[0]....
.L_98:
        /*005c*/ 	.word	0x00000090


	//   ....[1]....
        /*0060*/ 	.word	0x00000460


	//----- nvinfo : EIATTR_CRS_STACK_SIZE
	.align		4
.L_99:
        /*0064*/ 	.byte	0x04, 0x1e
        /*0066*/ 	.short	(.L_101 - .L_100)
.L_100:
        /*0068*/ 	.word	0x00000000


	//----- nvinfo : EIATTR_CBANK_PARAM_SIZE
	.align		4
.L_101:
        /*006c*/ 	.byte	0x03, 0x19
        /*006e*/ 	.short	0x0018


	//----- nvinfo : EIATTR_PARAM_CBANK
	.align		4
        /*0070*/ 	.byte	0x04, 0x0a
        /*0072*/ 	.short	(.L_103 - .L_102)
	.align		4
.L_102:
        /*0074*/ 	.word	index@(.nv.constant0._Z5mergePfS_ii)
        /*0078*/ 	.short	0x0380
        /*007a*/ 	.short	0x0018


	//----- nvinfo : EIATTR_SW_WAR
	.align		4
.L_103:
        /*007c*/ 	.byte	0x04, 0x36
        /*007e*/ 	.short	(.L_105 - .L_104)
.L_104:
        /*0080*/ 	.word	0x00000008
.L_105:


//--------------------- .nv.info._Z12bitonic_sortPfii --------------------------
	.section	.nv.info._Z12bitonic_sortPfii,"",@"SHT_CUDA_INFO"
	.sectionflags	@""
	.align	4


	//----- nvinfo : EIATTR_CUDA_API_VERSION
	.align		4
        /*0000*/ 	.byte	0x04, 0x37
        /*0002*/ 	.short	(.L_107 - .L_106)
.L_106:
        /*0004*/ 	.word	0x00000082


	//----- nvinfo : EIATTR_KPARAM_INFO
	.align		4
.L_107:
        /*0008*/ 	.byte	0x04, 0x17
        /*000a*/ 	.short	(.L_109 - .L_108)
.L_108:
        /*000c*/ 	.word	0x00000000
        /*0010*/ 	.short	0x0002
        /*0012*/ 	.short	0x000c
        /*0014*/ 	.byte	0x00, 0xf0, 0x11, 0x00


	//----- nvinfo : EIATTR_KPARAM_INFO
	.align		4
.L_109:
        /*0018*/ 	.byte	0x04, 0x17
        /*001a*/ 	.short	(.L_111 - .L_110)
.L_110:
        /*001c*/ 	.word	0x00000000
        /*0020*/ 	.short	0x0001
        /*0022*/ 	.short	0x0008
        /*0024*/ 	.byte	0x00, 0xf0, 0x11, 0x00


	//----- nvinfo : EIATTR_KPARAM_INFO
	.align		4
.L_111:
        /*0028*/ 	.byte	0x04, 0x17
        /*002a*/ 	.short	(.L_113 - .L_112)
.L_112:
        /*002c*/ 	.word	0x00000000
        /*0030*/ 	.short	0x0000
        /*0032*/ 	.short	0x0000
        /*0034*/ 	.byte	0x00, 0xf5, 0x21, 0x00


	//----- nvinfo : EIATTR_SPARSE_MMA_MASK
	.align		4
.L_113:
        /*0038*/ 	.byte	0x03, 0x50
        /*003a*/ 	.short	0x0000


	//----- nvinfo : EIATTR_MAXREG_COUNT
	.align		4
        /*003c*/ 	.byte	0x03, 0x1b
        /*003e*/ 	.short	0x00ff


	//----- nvinfo : EIATTR_NUM_BARRIERS
	.align		4
        /*0040*/ 	.byte	0x02, 0x4c
        /*0042*/ 	.byte	0x01
	.zero		1


	//----- nvinfo : EIATTR_MERCURY_ISA_VERSION
	.align		4
        /*0044*/ 	.byte	0x03, 0x5f
        /*0046*/ 	.short	0x0101


	//----- nvinfo : EIATTR_VRC_CTA_INIT_COUNT
	.align		4
        /*0048*/ 	.byte	0x02, 0x4a
	.zero		1
	.zero		1


	//----- nvinfo : EIATTR_EXIT_INSTR_OFFSETS
	.align		4
        /*004c*/ 	.byte	0x04, 0x1c
        /*004e*/ 	.short	(.L_115 - .L_114)


	//   ....[0]....
.L_114:
        /*0050*/ 	.word	0x000003d0


	//   ....[1]....
        /*0054*/ 	.word	0x00000600


	//----- nvinfo : EIATTR_CRS_STACK_SIZE
	.align		4
.L_115:
        /*0058*/ 	.byte	0x04, 0x1e
        /*005a*/ 	.short	(.L_117 - .L_116)
.L_116:
        /*005c*/ 	.word	0x00000000


	//----- nvinfo : EIATTR_CBANK_PARAM_SIZE
	.align		4
.L_117:
        /*0060*/ 	.byte	0x03, 0x19
        /*0062*/ 	.short	0x0010


	//----- nvinfo : EIATTR_PARAM_CBANK
	.align		4
        /*0064*/ 	.byte	0x04, 0x0a
        /*0066*/ 	.short	(.L_119 - .L_118)
	.align		4
.L_118:
        /*0068*/ 	.word	index@(.nv.constant0._Z12bitonic_sortPfii)
        /*006c*/ 	.short	0x0380
        /*006e*/ 	.short	0x0010


	//----- nvinfo : EIATTR_SW_WAR
	.align		4
.L_119:
        /*0070*/ 	.byte	0x04, 0x36
        /*0072*/ 	.short	(.L_121 - .L_120)
.L_120:
        /*0074*/ 	.word	0x00000008
.L_121:


//--------------------- .nv.callgraph             --------------------------
	.section	.nv.callgraph,"",@"SHT_CUDA_CALLGRAPH"
	.align	4
	.sectionentsize	8
	.align		4
        /*0000*/ 	.word	0x00000000
	.align		4
        /*0004*/ 	.word	0xffffffff
	.align		4
        /*0008*/ 	.word	0x00000000
	.align		4
        /*000c*/ 	.word	0xfffffffe
	.align		4
        /*0010*/ 	.word	0x00000000
	.align		4
        /*0014*/ 	.word	0xfffffffd
	.align		4
        /*0018*/ 	.word	0x00000000
	.align		4
        /*001c*/ 	.word	0xfffffffc


//--------------------- .text._Z6merge2PfPiS_ii   --------------------------
	.section	.text._Z6merge2PfPiS_ii,"ax",@progbits
	.align	128
        .global         _Z6merge2PfPiS_ii
        .type           _Z6merge2PfPiS_ii,@function
        .size           _Z6merge2PfPiS_ii,(.L_x_43 - _Z6merge2PfPiS_ii)
        .other          _Z6merge2PfPiS_ii,@"STO_CUDA_ENTRY STV_DEFAULT"
_Z6merge2PfPiS_ii:
.text._Z6merge2PfPiS_ii:
[----:B------:R-:W-:Y:S01]  /*0000*/  LDC R1, c[0x0][0x37c] ;  /* 0x0000df00ff017b82 */ /* 0x000fe20000000800 */
[----:B------:R-:W0:Y:S07]  /*0010*/  S2R R5, SR_CTAID.X ;  /* 0x0000000000057919 */ /* 0x000e2e0000002500 */
[----:B------:R-:W1:Y:S01]  /*0020*/  S2UR UR4, SR_CTAID.Y ;  /* 0x00000000000479c3 */ /* 0x000e620000002600 */
[----:B------:R-:W2:Y:S01]  /*0030*/  LDCU UR5, c[0x0][0x398] ;  /* 0x00007300ff0577ac */ /* 0x000ea20008000800 */
[----:B------:R-:W3:Y:S06]  /*0040*/  LDCU.64 UR6, c[0x0][0x358] ;  /* 0x00006b00ff0677ac */ /* 0x000eec0008000a00 */
[----:B------:R-:W4:Y:S08]  /*0050*/  LDC R4, c[0x0][0x39c] ;  /* 0x0000e700ff047b82 */ /* 0x000f300000000800 */
[----:B------:R-:W5:Y:S01]  /*0060*/  LDC.64 R2, c[0x0][0x388] ;  /* 0x0000e200ff027b82 */ /* 0x000f620000000a00 */
[----:B--2---:R-:W-:-:S02]  /*0070*/  IMAD.U32 R7, RZ, RZ, UR5 ;  /* 0x00000005ff077e24 */ /* 0x004fc4000f8e00ff */
[----:B------:R-:W-:Y:S01]  /*0080*/  IMAD.U32 R9, RZ, RZ, UR5 ;  /* 0x00000005ff097e24 */ /* 0x000fe2000f8e00ff */
[----:B-1----:R-:W-:Y:S01]  /*0090*/  USHF.L.U32 UR4, UR4, 0x1, URZ ;  /* 0x0000000104047899 */ /* 0x002fe200080006ff */
[----:B----4-:R-:W-:-:S05]  /*00a0*/  VIADD R0, R4, 0xffffffff ;  /* 0xffffffff04007836 */ /* 0x010fca0000000000 */
[----:B0-----:R-:W-:Y:S01]  /*00b0*/  ISETP.GE.U32.AND P0, PT, R5, R0, PT ;  /* 0x000000000500720c */ /* 0x001fe20003f06070 */
[----:B------:R-:W-:-:S04]  /*00c0*/  IMAD R5, R4, UR4, R5 ;  /* 0x0000000404057c24 */ /* 0x000fc8000f8e0205 */
[----:B-----5:R-:W-:-:S05]  /*00d0*/  IMAD.WIDE R2, R5, 0x4, R2 ;  /* 0x0000000405027825 */ /* 0x020fca00078e0202 */
[----:B---3--:R-:W2:Y:S01]  /*00e0*/  LDG.E R14, desc[UR6][R2.64] ;  /* 0x00000006020e7981 */ /* 0x008ea2000c1e1900 */
[----:B------:R-:W-:-:S03]  /*00f0*/  IMAD.WIDE R4, R4, 0x4, R2 ;  /* 0x0000000404047825 */ /* 0x000fc600078e0202 */
[----:B------:R-:W2:Y:S04]  /*0100*/  @!P0 LDG.E R7, desc[UR6][R2.64+0x4] ;  /* 0x0000040602078981 */ /* 0x000ea8000c1e1900 */
[----:B------:R-:W3:Y:S04]  /*0110*/  @!P0 LDG.E R9, desc[UR6][R4.64+0x4] ;  /* 0x0000040604098981 */ /* 0x000ee8000c1e1900 */
[----:B------:R-:W3:Y:S01]  /*0120*/  LDG.E R0, desc[UR6][R4.64] ;  /* 0x0000000604007981 */ /* 0x000ee2000c1e1900 */
[----:B------:R-:W0:Y:S01]  /*0130*/  S2R R16, SR_TID.X ;  /* 0x0000000000107919 */ /* 0x000e220000002100 */
[----:B--2---:R-:W-:-:S02]  /*0140*/  IMAD.IADD R6, R7, 0x1, -R14 ;  /* 0x0000000107067824 */ /* 0x004fc400078e0a0e */
[----:B---3--:R-:W-:-:S05]  /*0150*/  IMAD.IADD R7, R9, 0x1, -R0 ;  /* 0x0000000109077824 */ /* 0x008fca00078e0a00 */
[----:B------:R-:W-:-:S04]  /*0160*/  VIMNMX R8, PT, PT, R6, R7, !PT ;  /* 0x0000000706087248 */ /* 0x000fc80007fe0100 */
[----:B0-----:R-:W-:-:S13]  /*0170*/  ISETP.GE.AND P0, PT, R16, R8, PT ;  /* 0x000000081000720c */ /* 0x001fda0003f06270 */
[----:B------:R-:W-:Y:S05]  /*0180*/  @P0 EXIT ;  /* 0x000000000000094d */ /* 0x000fea0003800000 */
[----:B------:R-:W0:Y:S01]  /*0190*/  LDC R11, c[0x0][0x398] ;  /* 0x0000e600ff0b7b82 */ /* 0x000e220000000800 */
[----:B------:R-:W-:Y:S01]  /*01a0*/  SHF.R.S32.HI R12, RZ, 0x1f, R0 ;  /* 0x0000001fff0c7819 */ /* 0x000fe20000011400 */
[----:B------:R-:W1:Y:S01]  /*01b0*/  LDCU UR5, c[0x0][0x360] ;  /* 0x00006c00ff0577ac */ /* 0x000e620008000800 */
[----:B------:R-:W2:Y:S01]  /*01c0*/  LDCU.64 UR8, c[0x0][0x380] ;  /* 0x00007000ff0877ac */ /* 0x000ea20008000a00 */
[----:B------:R-:W3:Y:S01]  /*01d0*/  LDCU.64 UR10, c[0x0][0x380] ;  /* 0x00007000ff0a77ac */ /* 0x000ee20008000a00 */
[----:B0-----:R-:W-:Y:S01]  /*01e0*/  IMAD R13, R11, UR4, RZ ;  /* 0x000000040b0d7c24 */ /* 0x001fe2000f8e02ff */
[----:B------:R-:W-:-:S04]  /*01f0*/  SHF.R.S32.HI R2, RZ, 0x1f, R11 ;  /* 0x0000001fff027819 */ /* 0x000fc8000001140b */
[-C--:B------:R-:W-:Y:S02]  /*0200*/  IADD3 R9, P0, P1, R0, R13.reuse, R11 ;  /* 0x0000000d00097210 */ /* 0x080fe4000791e00b */
[--C-:B------:R-:W-:Y:S02]  /*0210*/  SHF.R.S32.HI R3, RZ, 0x1f, R13.reuse ;  /* 0x0000001fff037819 */ /* 0x100fe4000001140d */
[----:B------:R-:W-:Y:S02]  /*0220*/  IADD3 R10, P2, PT, R14, R13, RZ ;  /* 0x0000000d0e0a7210 */ /* 0x000fe40007f5e0ff */
[--C-:B------:R-:W-:Y:S01]  /*0230*/  IADD3 R11, PT, PT, R0, R11, R13.reuse ;  /* 0x0000000b000b7210 */ /* 0x100fe20007ffe00d */
[----:B------:R-:W-:Y:S01]  /*0240*/  IMAD.IADD R13, R14, 0x1, R13 ;  /* 0x000000010e0d7824 */ /* 0x000fe200078e020d */
[-C--:B------:R-:W-:Y:S02]  /*0250*/  IADD3.X R12, PT, PT, R12, R3.reuse, R2, P0, P1 ;  /* 0x000000030c0c7210 */ /* 0x080fe400007e2402 */
[----:B------:R-:W-:Y:S01]  /*0260*/  LEA.HI.X.SX32 R14, R14, R3, 0x1, P2 ;  /* 0x000000030e0e7211 */ /* 0x000fe200010f0eff */
[----:B-123--:R-:W-:-:S07]  /*0270*/  IMAD.IADD R15, R0, 0x1, R13 ;  /* 0x00000001000f7824 */ /* 0x00efce00078e020d */
.L_x_8:
[----:B------:R-:W-:Y:S01]  /*0280*/  ISETP.GE.AND P0, PT, R16, R6, PT ;  /* 0x000000061000720c */ /* 0x000fe20003f06270 */
[----:B------:R-:W-:-:S12]  /*0290*/  BSSY.RECONVERGENT B0, `(.L_x_0) ;  /* 0x000001e000007945 */ /* 0x000fd80003800200 */
[----:B01----:R-:W-:Y:S05]  /*02a0*/  @P0 BRA `(.L_x_1) ;  /* 0x0000000000700947 */ /* 0x003fea0003800000 */
[----:B------:R-:W0:Y:S01]  /*02b0*/  LDC.64 R4, c[0x0][0x380] ;  /* 0x0000e000ff047b82 */ /* 0x000e220000000a00 */
[----:B------:R-:W-:-:S07]  /*02c0*/  IMAD.IADD R17, R13, 0x1, R16 ;  /* 0x000000010d117824 */ /* 0x000fce00078e0210 */
[----:B------:R-:W1:Y:S01]  /*02d0*/  LDC.64 R2, c[0x0][0x390] ;  /* 0x0000e400ff027b82 */ /* 0x000e620000000a00 */
[----:B0-----:R-:W-:-:S05]  /*02e0*/  IMAD.WIDE R4, R17, 0x4, R4 ;  /* 0x0000000411047825 */ /* 0x001fca00078e0204 */
[----:B------:R0:W5:Y:S01]  /*02f0*/  LDG.E R21, desc[UR6][R4.64] ;  /* 0x0000000604157981 */ /* 0x000162000c1e1900 */
[----:B------:R-:W-:Y:S01]  /*0300*/  ISETP.GE.AND P0, PT, R7, 0x1, PT ;  /* 0x000000010700780c */ /* 0x000fe20003f06270 */
[----:B------:R-:W-:-:S12]  /*0310*/  IMAD.MOV.U32 R18, RZ, RZ, RZ ;  /* 0x000000ffff127224 */ /* 0x000fd800078e00ff */
[----:B01----:R-:W-:Y:S05]  /*0320*/  @!P0 BRA `(.L_x_2) ;  /* 0x0000000000448947 */ /* 0x003fea0003800000 */
[----:B------:R-:W-:Y:S01]  /*0330*/  BSSY.RECONVERGENT B1, `(.L_x_2) ;  /* 0x0000010000017945 */ /* 0x000fe20003800200 */
[----:B------:R-:W-:Y:S02]  /*0340*/  IMAD.MOV.U32 R18, RZ, RZ, RZ ;  /* 0x000000ffff127224 */ /* 0x000fe400078e00ff */
[----:B------:R-:W-:-:S07]  /*0350*/  IMAD.MOV.U32 R19, RZ, RZ, R7 ;  /* 0x000000ffff137224 */ /* 0x000fce00078e0007 */
.L_x_3:
[----:B------:R-:W-:-:S05]  /*0360*/  IMAD.IADD R4, R19, 0x1, -R18 ;  /* 0x0000000113047824 */ /* 0x000fca00078e0a12 */
[----:B------:R-:W-:-:S04]  /*0370*/  LEA.HI R5, R4, R4, RZ, 0x1 ;  /* 0x0000000404057211 */ /* 0x000fc800078f08ff */
[----:B------:R-:W-:-:S04]  /*0380*/  LEA.HI.SX32 R20, R5, R18, 0x1f ;  /* 0x0000001205147211 */ /* 0x000fc800078ffaff */
[----:B------:R-:W-:-:S04]  /*0390*/  IADD3 R5, P0, PT, R20, R9, RZ ;  /* 0x0000000914057210 */ /* 0x000fc80007f1e0ff */
[----:B------:R-:W-:Y:S02]  /*03a0*/  LEA.HI.X.SX32 R22, R20, R12, 0x1, P0 ;  /* 0x0000000c14167211 */ /* 0x000fe400000f0eff */
[----:B------:R-:W-:-:S04]  /*03b0*/  LEA R4, P0, R5, UR8, 0x2 ;  /* 0x0000000805047c11 */ /* 0x000fc8000f8010ff */
[----:B------:R-:W-:-:S05]  /*03c0*/  LEA.HI.X R5, R5, UR9, R22, 0x2, P0 ;  /* 0x0000000905057c11 */ /* 0x000fca00080f1416 */
[----:B------:R-:W2:Y:S02]  /*03d0*/  LDG.E R4, desc[UR6][R4.64] ;  /* 0x0000000604047981 */ /* 0x000ea4000c1e1900 */
[----:B--2--5:R-:W-:-:S04]  /*03e0*/  FSETP.GE.AND P0, PT, R4, R21, PT ;  /* 0x000000150400720b */ /* 0x024fc80003f06000 */
[----:B------:R-:W-:-:S09]  /*03f0*/  SEL R19, R20, R19, P0 ;  /* 0x0000001314137207 */ /* 0x000fd20000000000 */
[----:B------:R-:W-:-:S05]  /*0400*/  @!P0 VIADD R18, R20, 0x1 ;  /* 0x0000000114128836 */ /* 0x000fca0000000000 */
[----:B------:R-:W-:-:S13]  /*0410*/  ISETP.GE.AND P0, PT, R18, R19, PT ;  /* 0x000000131200720c */ /* 0x000fda0003f06270 */
[----:B------:R-:W-:Y:S05]  /*0420*/  @!P0 BRA `(.L_x_3) ;  /* 0xfffffffc00cc8947 */ /* 0x000fea000383ffff */
[----:B------:R-:W-:Y:S05]  /*0430*/  BSYNC.RECONVERGENT B1 ;  /* 0x0000000000017941 */ /* 0x000fea0003800200 */
.L_x_2:
[----:B------:R-:W-:-:S05]  /*0440*/  IADD3 R17, PT, PT, R18, R17, R0 ;  /* 0x0000001112117210 */ /* 0x000fca0007ffe000 */
[----:B------:R-:W-:-:S05]  /*0450*/  IMAD.WIDE R2, R17, 0x4, R2 ;  /* 0x0000000411027825 */ /* 0x000fca00078e0202 */
[----:B-----5:R0:W-:Y:S02]  /*0460*/  STG.E desc[UR6][R2.64], R21 ;  /* 0x0000001502007986 */ /* 0x0201e4000c101906 */
.L_x_1:
[----:B------:R-:W-:Y:S05]  /*0470*/  BSYNC.RECONVERGENT B0 ;  /* 0x0000000000007941 */ /* 0x000fea0003800200 */
.L_x_0:
[----:B------:R-:W-:Y:S01]  /*0480*/  ISETP.GE.AND P0, PT, R16, R7, PT ;  /* 0x000000071000720c */ /* 0x000fe20003f06270 */
[----:B------:R-:W-:-:S12]  /*0490*/  BSSY.RECONVERGENT B0, `(.L_x_4) ;  /* 0x000001e000007945 */ /* 0x000fd80003800200 */
[----:B------:R-:W-:Y:S05]  /*04a0*/  @P0 BRA `(.L_x_5) ;  /* 0x0000000000700947 */ /* 0x000fea0003800000 */
[----:B------:R-:W1:Y:S01]  /*04b0*/  LDC.64 R4, c[0x0][0x380] ;  /* 0x0000e000ff047b82 */ /* 0x000e620000000a00 */
[----:B0-----:R-:W-:-:S04]  /*04c0*/  IMAD.IADD R3, R11, 0x1, R16 ;  /* 0x000000010b037824 */ /* 0x001fc800078e0210 */
[----:B-1----:R-:W-:-:S03]  /*04d0*/  IMAD.WIDE R4, R3, 0x4, R4 ;  /* 0x0000000403047825 */ /* 0x002fc600078e0204 */
[----:B------:R-:W0:Y:S02]  /*04e0*/  LDC.64 R2, c[0x0][0x390] ;  /* 0x0000e400ff027b82 */ /* 0x000e240000000a00 */
[----:B------:R1:W5:Y:S01]  /*04f0*/  LDG.E R21, desc[UR6][R4.64] ;  /* 0x0000000604157981 */ /* 0x000362000c1e1900 */
[----:B------:R-:W-:Y:S01]  /*0500*/  ISETP.GE.AND P0, PT, R6, 0x1, PT ;  /* 0x000000010600780c */ /* 0x000fe20003f06270 */
[----:B------:R-:W-:-:S12]  /*0510*/  IMAD.MOV.U32 R17, RZ, RZ, RZ ;  /* 0x000000ffff117224 */ /* 0x000fd800078e00ff */
[----:B-1----:R-:W-:Y:S05]  /*0520*/  @!P0 BRA `(.L_x_6) ;  /* 0x0000000000448947 */ /* 0x002fea0003800000 */
[----:B------:R-:W-:Y:S01]  /*0530*/  BSSY.RECONVERGENT B1, `(.L_x_6) ;  /* 0x0000010000017945 */ /* 0x000fe20003800200 */
[----:B------:R-:W-:Y:S02]  /*0540*/  IMAD.MOV.U32 R17, RZ, RZ, RZ ;  /* 0x000000ffff117224 */ /* 0x000fe400078e00ff */
[----:B------:R-:W-:-:S07]  /*0550*/  IMAD.MOV.U32 R18, RZ, RZ, R6 ;  /* 0x000000ffff127224 */ /* 0x000fce00078e0006 */
.L_x_7:
        /* <DEDUP_REMOVED lines=8> */
[----:B--2--5:R-:W-:-:S04]  /*05e0*/  FSETP.GT.AND P0, PT, R4, R21, PT ;  /* 0x000000150400720b */ /* 0x024fc80003f04000 */
[----:B------:R-:W-:-:S09]  /*05f0*/  SEL R18, R19, R18, P0 ;  /* 0x0000001213127207 */ /* 0x000fd20000000000 */
[----:B------:R-:W-:-:S05]  /*0600*/  @!P0 VIADD R17, R19, 0x1 ;  /* 0x0000000113118836 */ /* 0x000fca0000000000 */
[----:B------:R-:W-:-:S13]  /*0610*/  ISETP.GE.AND P0, PT, R17, R18, PT ;  /* 0x000000121100720c */ /* 0x000fda0003f06270 */
[----:B------:R-:W-:Y:S05]  /*0620*/  @!P0 BRA `(.L_x_7) ;  /* 0xfffffffc00cc8947 */ /* 0x000fea000383ffff */
[----:B------:R-:W-:Y:S05]  /*0630*/  BSYNC.RECONVERGENT B1 ;  /* 0x0000000000017941 */ /* 0x000fea0003800200 */
.L_x_6:
[----:B------:R-:W-:-:S05]  /*0640*/  IADD3 R17, PT, PT, R17, R15, R16 ;  /* 0x0000000f11117210 */ /* 0x000fca0007ffe010 */
[----:B0-----:R-:W-:-:S05]  /*0650*/  IMAD.WIDE R2, R17, 0x4, R2 ;  /* 0x0000000411027825 */ /* 0x001fca00078e0202 */
[----:B-----5:R1:W-:Y:S02]  /*0660*/  STG.E desc[UR6][R2.64], R21 ;  /* 0x0000001502007986 */ /* 0x0203e4000c101906 */
.L_x_5:
[----:B------:R-:W-:Y:S05]  /*0670*/  BSYNC.RECONVERGENT B0 ;  /* 0x0000000000007941 */ /* 0x000fea0003800200 */
.L_x_4:
[----:B------:R-:W-:-:S05]  /*0680*/  VIADD R16, R16, UR5 ;  /* 0x0000000510107c36 */ /* 0x000fca0008000000 */
[----:B------:R-:W-:-:S13]  /*0690*/  ISETP.GE.AND P0, PT, R16, R8, PT ;  /* 0x000000081000720c */ /* 0x000fda0003f06270 */
[----:B------:R-:W-:Y:S05]  /*06a0*/  @!P0 BRA `(.L_x_8) ;  /* 0xfffffff800f48947 */ /* 0x000fea000383ffff */
[----:B------:R-:W-:Y:S05]  /*06b0*/  EXIT ;  /* 0x000000000000794d */ /* 0x000fea0003800000 */
.L_x_9:
[----:B------:R-:W-:-:S00]  /*06c0*/  BRA `(.L_x_9) ;  /* 0xfffffffc00fc7947 */ /* 0x000fc0000383ffff */
[----:B------:R-:W-:-:S00]  /*06d0*/  NOP ;  /* 0x0000000000007918 */ /* 0x000fc00000000000 */
        /* <DEDUP_REMOVED lines=10> */
.L_x_43:


//--------------------- .text._Z4sortPiS_ii       --------------------------
	.section	.text._Z4sortPiS_ii,"ax",@progbits
	.align	128
        .global         _Z4sortPiS_ii
        .type           _Z4sortPiS_ii,@function
        .size           _Z4sortPiS_ii,(.L_x_44 - _Z4sortPiS_ii)
        .other          _Z4sortPiS_ii,@"STO_CUDA_ENTRY STV_DEFAULT"
_Z4sortPiS_ii:
.text._Z4sortPiS_ii:
[----:B------:R-:W-:Y:S08]  /*0000*/  LDC R1, c[0x0][0x37c] ;  /* 0x0000df00ff017b82 */ /* 0x000ff00000000800 */
[----:B------:R-:W0:Y:S01]  /*0010*/  LDC R5, c[0x0][0x394] ;  /* 0x0000e500ff057b82 */ /* 0x000e220000000800 */
[----:B------:R-:W1:Y:S01]  /*0020*/  S2R R9, SR_TID.X ;  /* 0x0000000000097919 */ /* 0x000e620000002100 */
[----:B0-----:R-:W-:-:S04]  /*0030*/  LEA.HI R7, R5, R5, RZ, 0x1 ;  /* 0x0000000505077211 */ /* 0x001fc800078f08ff */
[----:B------:R-:W-:-:S04]  /*0040*/  SHF.R.S32.HI R7, RZ, 0x1, R7 ;  /* 0x00000001ff077819 */ /* 0x000fc80000011407 */
[----:B-1----:R-:W-:-:S13]  /*0050*/  ISETP.GE.AND P0, PT, R9, R7, PT ;  /* 0x000000070900720c */ /* 0x002fda0003f06270 */
[----:B------:R-:W-:Y:S05]  /*0060*/  @P0 EXIT ;  /* 0x000000000000094d */ /* 0x000fea0003800000 */
[----:B------:R-:W0:Y:S01]  /*0070*/  S2R R0, SR_CTAID.X ;  /* 0x0000000000007919 */ /* 0x000e220000002500 */
[----:B------:R-:W1:Y:S01]  /*0080*/  LDC.64 R2, c[0x0][0x380] ;  /* 0x0000e000ff027b82 */ /* 0x000e620000000a00 */
[----:B------:R-:W-:Y:S01]  /*0090*/  ISETP.GT.AND P0, PT, R5, 0x1, PT ;  /* 0x000000010500780c */ /* 0x000fe20003f04270 */
[----:B------:R-:W2:Y:S01]  /*00a0*/  LDCU UR4, c[0x0][0x360] ;  /* 0x00006c00ff0477ac */ /* 0x000ea20008000800 */
[----:B------:R-:W3:Y:S05]  /*00b0*/  LDCU.64 UR6, c[0x0][0x358] ;  /* 0x00006b00ff0677ac */ /* 0x000eea0008000a00 */
[----:B------:R-:W4:Y:S01]  /*00c0*/  LDC.64 R10, c[0x0][0x388] ;  /* 0x0000e200ff0a7b82 */ /* 0x000f220000000a00 */
[----:B------:R-:W0:Y:S02]  /*00d0*/  LDCU UR5, c[0x0][0x390] ;  /* 0x00007200ff0577ac */ /* 0x000e240008000800 */
[----:B0-----:R-:W-:-:S04]  /*00e0*/  IMAD R0, R0, R5, RZ ;  /* 0x0000000500007224 */ /* 0x001fc800078e02ff */
[----:B-1----:R-:W-:-:S04]  /*00f0*/  IMAD.WIDE.U32 R2, R0, 0x4, R2 ;  /* 0x0000000400027825 */ /* 0x002fc800078e0002 */
[----:B------:R-:W-:Y:S01]  /*0100*/  IMAD.WIDE R4, R7, 0x4, R2 ;  /* 0x0000000407047825 */ /* 0x000fe200078e0202 */
[----:B--23--:R-:W-:Y:S06]  /*0110*/  @P0 BRA `(.L_x_10) ;  /* 0x0000000000380947 */ /* 0x00cfec0003800000 */
.L_x_11:
[----:B0-----:R-:W-:-:S05]  /*0120*/  IMAD.IADD R15, R0, 0x1, R9 ;  /* 0x00000001000f7824 */ /* 0x001fca00078e0209 */
[----:B------:R-:W-:-:S13]  /*0130*/  ISETP.GT.U32.AND P0, PT, R15, UR5, PT ;  /* 0x000000050f007c0c */ /* 0x000fda000bf04070 */
[----:B------:R-:W-:Y:S05]  /*0140*/  @P0 EXIT ;  /* 0x000000000000094d */ /* 0x000fea0003800000 */
[----:B------:R-:W-:-:S06]  /*0150*/  IMAD.WIDE.U32 R12, R9, 0x4, R2 ;  /* 0x00000004090c7825 */ /* 0x000fcc00078e0002 */
[----:B------:R-:W2:Y:S01]  /*0160*/  LDG.E R13, desc[UR6][R12.64] ;  /* 0x000000060c0d7981 */ /* 0x000ea2000c1e1900 */
[----:B----4-:R-:W-:-:S04]  /*0170*/  IMAD.WIDE.U32 R14, R15, 0x4, R10 ;  /* 0x000000040f0e7825 */ /* 0x010fc800078e000a */
[C---:B------:R-:W-:Y:S01]  /*0180*/  IMAD.WIDE.U32 R16, R9.reuse, 0x4, R4 ;  /* 0x0000000409107825 */ /* 0x040fe200078e0004 */
[----:B--2---:R0:W-:Y:S05]  /*0190*/  STG.E desc[UR6][R14.64], R13 ;  /* 0x0000000d0e007986 */ /* 0x0041ea000c101906 */
[----:B------:R-:W2:Y:S01]  /*01a0*/  LDG.E R17, desc[UR6][R16.64] ;  /* 0x0000000610117981 */ /* 0x000ea2000c1e1900 */
[----:B------:R-:W-:-:S05]  /*01b0*/  VIADD R9, R9, UR4 ;  /* 0x0000000409097c36 */ /* 0x000fca0008000000 */
[----:B------:R-:W-:Y:S01]  /*01c0*/  ISETP.GE.AND P0, PT, R9, R7, PT ;  /* 0x000000070900720c */ /* 0x000fe20003f06270 */
[----:B--2---:R0:W-:-:S12]  /*01d0*/  STG.E desc[UR6][R14.64], R17 ;  /* 0x000000110e007986 */ /* 0x0041d8000c101906 */
[----:B------:R-:W-:Y:S05]  /*01e0*/  @!P0 BRA `(.L_x_11) ;  /* 0xfffffffc00cc8947 */ /* 0x000fea000383ffff */
[----:B------:R-:W-:Y:S05]  /*01f0*/  EXIT ;  /* 0x000000000000794d */ /* 0x000fea0003800000 */
.L_x_10:
[----:B0-----:R-:W0:Y:S01]  /*0200*/  LDCU UR8, c[0x0][0x390] ;  /* 0x00007200ff0877ac */ /* 0x001e220008000800 */
[----:B------:R-:W-:-:S04]  /*0210*/  IADD3 R6, PT, PT, R0, R9, RZ ;  /* 0x0000000900067210 */ /* 0x000fc80007ffe0ff */
[----:B0-----:R-:W-:-:S13]  /*0220*/  ISETP.GT.U32.AND P0, PT, R6, UR8, PT ;  /* 0x0000000806007c0c */ /* 0x001fda000bf04070 */
[----:B------:R-:W-:Y:S05]  /*0230*/  @P0 EXIT ;  /* 0x000000000000094d */ /* 0x000fea0003800000 */
[----:B----4-:R-:W-:-:S05]  /*0240*/  IMAD.WIDE.U32 R10, R9, 0x4, R2 ;  /* 0x00000004090a7825 */ /* 0x010fca00078e0002 */
[----:B------:R0:W5:Y:S01]  /*0250*/  LDG.E R19, desc[UR6][R10.64] ;  /* 0x000000060a137981 */ /* 0x000162000c1e1900 */
[----:B------:R-:W-:Y:S01]  /*0260*/  BSSY.RECONVERGENT B0, `(.L_x_12) ;  /* 0x000000d000007945 */ /* 0x000fe20003800200 */
[----:B------:R-:W-:Y:S02]  /*0270*/  IMAD.MOV.U32 R13, RZ, RZ, RZ ;  /* 0x000000ffff0d7224 */ /* 0x000fe400078e00ff */
[----:B------:R-:W-:-:S07]  /*0280*/  IMAD.MOV.U32 R8, RZ, RZ, R7 ;  /* 0x000000ffff087224 */ /* 0x000fce00078e0007 */
.L_x_13:
[----:B0-----:R-:W-:-:S04]  /*0290*/  IADD3 R10, PT, PT, R8, -R13, RZ ;  /* 0x8000000d080a7210 */ /* 0x001fc80007ffe0ff */
[----:B------:R-:W-:-:S04]  /*02a0*/  LEA.HI R10, R10, R10, RZ, 0x1 ;  /* 0x0000000a0a0a7211 */ /* 0x000fc800078f08ff */
[----:B------:R-:W-:-:S05]  /*02b0*/  LEA.HI.SX32 R15, R10, R13, 0x1f ;  /* 0x0000000d0a0f7211 */ /* 0x000fca00078ffaff */
[----:B------:R-:W-:-:S06]  /*02c0*/  IMAD.WIDE R10, R15, 0x4, R4 ;  /* 0x000000040f0a7825 */ /* 0x000fcc00078e0204 */
[----:B------:R-:W2:Y:S02]  /*02d0*/  LDG.E R10, desc[UR6][R10.64] ;  /* 0x000000060a0a7981 */ /* 0x000ea4000c1e1900 */
[----:B--2--5:R-:W-:-:S04]  /*02e0*/  ISETP.GE.AND P0, PT, R10, R19, PT ;  /* 0x000000130a00720c */ /* 0x024fc80003f06270 */
[----:B------:R-:W-:-:S09]  /*02f0*/  SEL R8, R8, R15, !P0 ;  /* 0x0000000f08087207 */ /* 0x000fd20004000000 */
[----:B------:R-:W-:-:S05]  /*0300*/  @!P0 VIADD R13, R15, 0x1 ;  /* 0x000000010f0d8836 */ /* 0x000fca0000000000 */
[----:B------:R-:W-:-:S13]  /*0310*/  ISETP.GE.AND P0, PT, R13, R8, PT ;  /* 0x000000080d00720c */ /* 0x000fda0003f06270 */
[----:B------:R-:W-:Y:S05]  /*0320*/  @!P0 BRA `(.L_x_13) ;  /* 0xfffffffc00d88947 */ /* 0x000fea000383ffff */
[----:B------:R-:W-:Y:S05]  /*0330*/  BSYNC.RECONVERGENT B0 ;  /* 0x0000000000007941 */ /* 0x000fea0003800200 */
.L_x_12:
[----:B------:R-:W0:Y:S01]  /*0340*/  LDC.64 R10, c[0x0][0x388] ;  /* 0x0000e200ff0a7b82 */ /* 0x000e220000000a00 */
[----:B------:R-:W-:Y:S02]  /*0350*/  IMAD.IADD R13, R6, 0x1, R13 ;  /* 0x00000001060d7824 */ /* 0x000fe400078e020d */
[----:B------:R-:W-:-:S04]  /*0360*/  IMAD.WIDE.U32 R14, R9, 0x4, R4 ;  /* 0x00000004090e7825 */ /* 0x000fc800078e0004 */
[----:B0-----:R-:W-:-:S05]  /*0370*/  IMAD.WIDE.U32 R12, R13, 0x4, R10 ;  /* 0x000000040d0c7825 */ /* 0x001fca00078e000a */
[----:B------:R0:W-:Y:S04]  /*0380*/  STG.E desc[UR6][R12.64], R19 ;  /* 0x000000130c007986 */ /* 0x0001e8000c101906 */
[----:B------:R0:W5:Y:S01]  /*0390*/  LDG.E R21, desc[UR6][R14.64] ;  /* 0x000000060e157981 */ /* 0x000162000c1e1900 */
[----:B------:R-:W-:Y:S01]  /*03a0*/  HFMA2 R17, -RZ, RZ, 0, 0 ;  /* 0x00000000ff117431 */ /* 0x000fe200000001ff */
[----:B------:R-:W-:Y:S01]  /*03b0*/  BSSY.RECONVERGENT B0, `(.L_x_14) ;  /* 0x000000c000007945 */ /* 0x000fe20003800200 */
[----:B------:R-:W-:-:S07]  /*03c0*/  IMAD.MOV.U32 R8, RZ, RZ, R7 ;  /* 0x000000ffff087224 */ /* 0x000fce00078e0007 */
.L_x_15:
[----:B0-----:R-:W-:-:S05]  /*03d0*/  IMAD.IADD R12, R8, 0x1, -R17 ;  /* 0x00000001080c7824 */ /* 0x001fca00078e0a11 */
[----:B------:R-:W-:-:S04]  /*03e0*/  LEA.HI R12, R12, R12, RZ, 0x1 ;  /* 0x0000000c0c0c7211 */ /* 0x000fc800078f08ff */
[----:B------:R-:W-:-:S05]  /*03f0*/  LEA.HI.SX32 R15, R12, R17, 0x1f ;  /* 0x000000110c0f7211 */ /* 0x000fca00078ffaff */
[----:B------:R-:W-:-:S06]  /*0400*/  IMAD.WIDE R12, R15, 0x4, R2 ;  /* 0x000000040f0c7825 */ /* 0x000fcc00078e0202 */
[----:B------:R-:W2:Y:S02]  /*0410*/  LDG.E R12, desc[UR6][R12.64] ;  /* 0x000000060c0c7981 */ /* 0x000ea4000c1e1900 */
[----:B--2--5:R-:W-:-:S04]  /*0420*/  ISETP.GT.AND P0, PT, R12, R21, PT ;  /* 0x000000150c00720c */ /* 0x024fc80003f04270 */
[----:B------:R-:W-:-:S09]  /*0430*/  SEL R8, R15, R8, P0 ;  /* 0x000000080f087207 */ /* 0x000fd20000000000 */
[----:B------:R-:W-:-:S04]  /*0440*/  @!P0 IADD3 R17, PT, PT, R15, 0x1, RZ ;  /* 0x000000010f118810 */ /* 0x000fc80007ffe0ff */
[----:B------:R-:W-:-:S13]  /*0450*/  ISETP.GE.AND P0, PT, R17, R8, PT ;  /* 0x000000081100720c */ /* 0x000fda0003f06270 */
[----:B------:R-:W-:Y:S05]  /*0460*/  @!P0 BRA `(.L_x_15) ;  /* 0xfffffffc00d88947 */ /* 0x000fea000383ffff */
[----:B------:R-:W-:Y:S05]  /*0470*/  BSYNC.RECONVERGENT B0 ;  /* 0x0000000000007941 */ /* 0x000fea0003800200 */
.L_x_14:
[----:B------:R-:W-:Y:S01]  /*0480*/  IMAD.IADD R17, R6, 0x1, R17 ;  /* 0x0000000106117824 */ /* 0x000fe200078e0211 */
[----:B------:R-:W-:-:S03]  /*0490*/  IADD3 R9, PT, PT, R9, UR4, RZ ;  /* 0x0000000409097c10 */ /* 0x000fc6000fffe0ff */
[----:B------:R-:W-:Y:S01]  /*04a0*/  IMAD.WIDE.U32 R10, R17, 0x4, R10 ;  /* 0x00000004110a7825 */ /* 0x000fe200078e000a */
[----:B------:R-:W-:-:S04]  /*04b0*/  ISETP.GE.AND P0, PT, R9, R7, PT ;  /* 0x000000070900720c */ /* 0x000fc80003f06270 */
[----:B------:R0:W-:Y:S09]  /*04c0*/  STG.E desc[UR6][R10.64], R21 ;  /* 0x000000150a007986 */ /* 0x0001f2000c101906 */
[----:B------:R-:W-:Y:S05]  /*04d0*/  @!P0 BRA `(.L_x_10) ;  /* 0xfffffffc00488947 */ /* 0x000fea000383ffff */
[----:B------:R-:W-:Y:S05]  /*04e0*/  EXIT ;  /* 0x000000000000794d */ /* 0x000fea0003800000 */
.L_x_16:
        /* <DEDUP_REMOVED lines=9> */
.L_x_44:


//--------------------- .text._Z5splitPfPiiii     --------------------------
	.section	.text._Z5splitPfPiiii,"ax",@progbits
	.align	128
        .global         _Z5splitPfPiiii
        .type           _Z5splitPfPiiii,@function
        .size           _Z5splitPfPiiii,(.L_x_45 - _Z5splitPfPiiii)
        .other          _Z5splitPfPiiii,@"STO_CUDA_ENTRY STV_DEFAULT"
_Z5splitPfPiiii:
.text._Z5splitPfPiiii:
[----:B------:R-:W-:Y:S08]  /*0000*/  LDC R1, c[0x0][0x37c] ;  /* 0x0000df00ff017b82 */ /* 0x000ff00000000800 */
[----:B------:R-:W0:Y:S01]  /*0010*/  LDC R2, c[0x0][0x398] ;  /* 0x0000e600ff027b82 */ /* 0x000e220000000800 */
[----:B------:R-:W1:Y:S01]  /*0020*/  S2R R21, SR_TID.X ;  /* 0x0000000000157919 */ /* 0x000e620000002100 */
[----:B0-----:R-:W-:-:S04]  /*0030*/  LEA.HI R0, R2, R2, RZ, 0x1 ;  /* 0x0000000202007211 */ /* 0x001fc800078f08ff */
[----:B------:R-:W-:-:S04]  /*0040*/  SHF.R.S32.HI R0, RZ, 0x1, R0 ;  /* 0x00000001ff007819 */ /* 0x000fc80000011400 */
[----:B-1----:R-:W-:-:S13]  /*0050*/  ISETP.GE.AND P0, PT, R21, R0, PT ;  /* 0x000000001500720c */ /* 0x002fda0003f06270 */
[----:B------:R-:W-:Y:S05]  /*0060*/  @P0 EXIT ;  /* 0x000000000000094d */ /* 0x000fea0003800000 */
[----:B------:R-:W0:Y:S01]  /*0070*/  I2F.U32.RP R3, R0 ;  /* 0x0000000000037306 */ /* 0x000e220000209000 */
[----:B------:R-:W1:Y:S01]  /*0080*/  LDC R16, c[0x0][0x394] ;  /* 0x0000e500ff107b82 */ /* 0x000e620000000800 */
[----:B------:R-:W-:Y:S01]  /*0090*/  IMAD.MOV R7, RZ, RZ, -R0 ;  /* 0x000000ffff077224 */ /* 0x000fe200078e0a00 */
[C---:B------:R-:W-:Y:S01]  /*00a0*/  ISETP.NE.U32.AND P0, PT, R0.reuse, RZ, PT ;  /* 0x000000ff0000720c */ /* 0x040fe20003f05070 */
[----:B------:R-:W-:Y:S01]  /*00b0*/  IMAD.IADD R13, R0, 0x1, R21 ;  /* 0x00000001000d7824 */ /* 0x000fe200078e0215 */
[----:B------:R-:W2:Y:S04]  /*00c0*/  LDCU.64 UR4, c[0x0][0x358] ;  /* 0x00006b00ff0477ac */ /* 0x000ea80008000a00 */
[----:B------:R-:W3:Y:S01]  /*00d0*/  LDC.64 R10, c[0x0][0x380] ;  /* 0x0000e000ff0a7b82 */ /* 0x000ee20000000a00 */
[----:B0-----:R-:W0:Y:S07]  /*00e0*/  MUFU.RCP R3, R3 ;  /* 0x0000000300037308 */ /* 0x001e2e0000001000 */
[----:B------:R-:W4:Y:S01]  /*00f0*/  LDC R20, c[0x0][0x360] ;  /* 0x0000d800ff147b82 */ /* 0x000f220000000800 */
[----:B0-----:R-:W-:-:S02]  /*0100*/  VIADD R4, R3, 0xffffffe ;  /* 0x0ffffffe03047836 */ /* 0x001fc40000000000 */
[----:B-1----:R-:W-:Y:S02]  /*0110*/  IMAD R3, R21, R16, RZ ;  /* 0x0000001015037224 */ /* 0x002fe400078e02ff */
[----:B------:R0:W1:Y:S02]  /*0120*/  F2I.FTZ.U32.TRUNC.NTZ R5, R4 ;  /* 0x0000000400057305 */ /* 0x000064000021f000 */
[----:B0-----:R-:W-:Y:S02]  /*0130*/  HFMA2 R4, -RZ, RZ, 0, 0 ;  /* 0x00000000ff047431 */ /* 0x001fe400000001ff */
[----:B-1----:R-:W-:-:S04]  /*0140*/  IMAD R7, R7, R5, RZ ;  /* 0x0000000507077224 */ /* 0x002fc800078e02ff */
[----:B------:R-:W-:Y:S02]  /*0150*/  IMAD.HI.U32 R6, R5, R7, R4 ;  /* 0x0000000705067227 */ /* 0x000fe400078e0004 */
[----:B------:R-:W0:Y:S04]  /*0160*/  S2R R5, SR_CTAID.X ;  /* 0x0000000000057919 */ /* 0x000e280000002500 */
[----:B------:R-:W-:Y:S02]  /*0170*/  IMAD.HI.U32 R23, R6, R3, RZ ;  /* 0x0000000306177227 */ /* 0x000fe400078e00ff */
[----:B------:R-:W1:Y:S02]  /*0180*/  LDC.64 R6, c[0x0][0x388] ;  /* 0x0000e200ff067b82 */ /* 0x000e640000000a00 */
[----:B------:R-:W-:-:S04]  /*0190*/  IMAD.MOV R9, RZ, RZ, -R23 ;  /* 0x000000ffff097224 */ /* 0x000fc800078e0a17 */
[----:B------:R-:W-:-:S05]  /*01a0*/  IMAD R9, R0, R9, R3 ;  /* 0x0000000900097224 */ /* 0x000fca00078e0203 */
[----:B------:R-:W-:-:S13]  /*01b0*/  ISETP.GE.U32.AND P2, PT, R9, R0, PT ;  /* 0x000000000900720c */ /* 0x000fda0003f46070 */
[----:B------:R-:W-:Y:S01]  /*01c0*/  @P2 IADD3 R9, PT, PT, -R0, R9, RZ ;  /* 0x0000000900092210 */ /* 0x000fe20007ffe1ff */
[----:B------:R-:W-:Y:S01]  /*01d0*/  @P2 VIADD R23, R23, 0x1 ;  /* 0x0000000117172836 */ /* 0x000fe20000000000 */
[----:B------:R-:W-:Y:S01]  /*01e0*/  ISETP.GE.AND P2, PT, R16, 0x1, PT ;  /* 0x000000011000780c */ /* 0x000fe20003f46270 */
[----:B0-----:R-:W-:Y:S01]  /*01f0*/  IMAD.SHL.U32 R3, R5, 0x2, RZ ;  /* 0x0000000205037824 */ /* 0x001fe200078e00ff */
[----:B------:R-:W-:-:S03]  /*0200*/  ISETP.GE.U32.AND P1, PT, R9, R0, PT ;  /* 0x000000000900720c */ /* 0x000fc60003f26070 */
[----:B------:R-:W-:-:S04]  /*0210*/  IMAD R5, R3, R2, RZ ;  /* 0x0000000203057224 */ /* 0x000fc800078e02ff */
[----:B-1----:R-:W-:-:S04]  /*0220*/  IMAD.WIDE.U32 R6, R5, 0x4, R6 ;  /* 0x0000000405067825 */ /* 0x002fc800078e0006 */
[----:B------:R-:W-:Y:S02]  /*0230*/  IMAD R5, R3, R16, RZ ;  /* 0x0000001003057224 */ /* 0x000fe400078e02ff */
[----:B------:R-:W-:Y:S01]  /*0240*/  IMAD.WIDE R2, R2, 0x4, R6 ;  /* 0x0000000402027825 */ /* 0x000fe200078e0206 */
[----:B------:R-:W-:Y:S02]  /*0250*/  @P1 IADD3 R23, PT, PT, R23, 0x1, RZ ;  /* 0x0000000117171810 */ /* 0x000fe40007ffe0ff */
[----:B------:R-:W-:Y:S01]  /*0260*/  @!P0 LOP3.LUT R23, RZ, R0, RZ, 0x33, !PT ;  /* 0x00000000ff178212 */ /* 0x000fe200078e33ff */
[----:B---3--:R-:W-:-:S04]  /*0270*/  IMAD.WIDE.U32 R10, R5, 0x4, R10 ;  /* 0x00000004050a7825 */ /* 0x008fc800078e000a */
[----:B------:R-:W-:-:S04]  /*0280*/  IMAD.WIDE.U32 R8, R21, 0x4, R6 ;  /* 0x0000000415087825 */ /* 0x000fc800078e0006 */
[----:B------:R-:W-:-:S04]  /*0290*/  IMAD.WIDE.U32 R4, R13, 0x4, R2 ;  /* 0x000000040d047825 */ /* 0x000fc800078e0002 */
[----:B------:R-:W-:-:S04]  /*02a0*/  IMAD.WIDE.U32 R6, R13, 0x4, R6 ;  /* 0x000000040d067825 */ /* 0x000fc800078e0006 */
[----:B------:R-:W-:Y:S01]  /*02b0*/  IMAD.WIDE.U32 R2, R21, 0x4, R2 ;  /* 0x0000000415027825 */ /* 0x000fe200078e0002 */
[----:B--2-4-:R-:W-:Y:S06]  /*02c0*/  @!P2 BRA `(.L_x_17) ;  /* 0x0000000000a4a947 */ /* 0x014fec0003800000 */
[----:B------:R-:W-:-:S04]  /*02d0*/  IMAD.WIDE R16, R16, 0x4, R10 ;  /* 0x0000000410107825 */ /* 0x000fc800078e020a */
[----:B------:R-:W-:-:S04]  /*02e0*/  IMAD.WIDE R14, R23, 0x4, R10 ;  /* 0x00000004170e7825 */ /* 0x000fc800078e020a */
[----:B------:R-:W-:-:S07]  /*02f0*/  IMAD.WIDE R12, R23, 0x4, R16 ;  /* 0x00000004170c7825 */ /* 0x000fce00078e0210 */
.L_x_22:
[----:B------:R0:W-:Y:S04]  /*0300*/  STG.E desc[UR4][R8.64], R23 ;  /* 0x0000001708007986 */ /* 0x0001e8000c101904 */
[----:B------:R0:W5:Y:S01]  /*0310*/  LDG.E R24, desc[UR4][R12.64] ;  /* 0x000000040c187981 */ /* 0x000162000c1e1900 */
[----:B------:R-:W1:Y:S01]  /*0320*/  LDC R22, c[0x0][0x394] ;  /* 0x0000e500ff167b82 */ /* 0x000e620000000800 */
[----:B------:R-:W-:Y:S01]  /*0330*/  BSSY.RECONVERGENT B0, `(.L_x_18) ;  /* 0x000000d000007945 */ /* 0x000fe20003800200 */
[----:B------:R-:W-:Y:S02]  /*0340*/  IMAD.MOV.U32 R25, RZ, RZ, RZ ;  /* 0x000000ffff197224 */ /* 0x000fe400078e00ff */
[----:B01----:R-:W-:-:S07]  /*0350*/  IMAD.MOV.U32 R26, RZ, RZ, R22 ;  /* 0x000000ffff1a7224 */ /* 0x003fce00078e0016 */
.L_x_19:
[----:B------:R-:W-:-:S04]  /*0360*/  IADD3 R18, PT, PT, R26, -R25, RZ ;  /* 0x800000191a127210 */ /* 0x000fc80007ffe0ff */
[----:B------:R-:W-:-:S04]  /*0370*/  LEA.HI R18, R18, R18, RZ, 0x1 ;  /* 0x0000001212127211 */ /* 0x000fc800078f08ff */
[----:B------:R-:W-:-:S05]  /*0380*/  LEA.HI.SX32 R27, R18, R25, 0x1f ;  /* 0x00000019121b7211 */ /* 0x000fca00078ffaff */
[----:B------:R-:W-:-:S06]  /*0390*/  IMAD.WIDE R18, R27, 0x4, R10 ;  /* 0x000000041b127825 */ /* 0x000fcc00078e020a */
[----:B------:R-:W2:Y:S02]  /*03a0*/  LDG.E R19, desc[UR4][R18.64] ;  /* 0x0000000412137981 */ /* 0x000ea4000c1e1900 */
[----:B--2--5:R-:W-:-:S04]  /*03b0*/  FSETP.GE.AND P0, PT, R19, R24, PT ;  /* 0x000000181300720b */ /* 0x024fc80003f06000 */
[----:B------:R-:W-:-:S09]  /*03c0*/  SEL R26, R27, R26, P0 ;  /* 0x0000001a1b1a7207 */ /* 0x000fd20000000000 */
[----:B------:R-:W-:-:S05]  /*03d0*/  @!P0 VIADD R25, R27, 0x1 ;  /* 0x000000011b198836 */ /* 0x000fca0000000000 */
[----:B------:R-:W-:-:S13]  /*03e0*/  ISETP.GE.AND P0, PT, R25, R26, PT ;  /* 0x0000001a1900720c */ /* 0x000fda0003f06270 */
[----:B------:R-:W-:Y:S05]  /*03f0*/  @!P0 BRA `(.L_x_19) ;  /* 0xfffffffc00d88947 */ /* 0x000fea000383ffff */
[----:B------:R-:W-:Y:S05]  /*0400*/  BSYNC.RECONVERGENT B0 ;  /* 0x0000000000007941 */ /* 0x000fea0003800200 */
.L_x_18:
[----:B------:R0:W-:Y:S04]  /*0410*/  STG.E desc[UR4][R6.64], R25 ;  /* 0x0000001906007986 */ /* 0x0001e8000c101904 */
[----:B------:R0:W-:Y:S04]  /*0420*/  STG.E desc[UR4][R2.64], R23 ;  /* 0x0000001702007986 */ /* 0x0001e8000c101904 */
[----:B------:R0:W5:Y:S01]  /*0430*/  LDG.E R24, desc[UR4][R14.64] ;  /* 0x000000040e187981 */ /* 0x000162000c1e1900 */
[----:B------:R-:W-:Y:S01]  /*0440*/  BSSY.RECONVERGENT B0, `(.L_x_20) ;  /* 0x000000c000007945 */ /* 0x000fe20003800200 */
[----:B------:R-:W-:-:S07]  /*0450*/  IMAD.MOV.U32 R27, RZ, RZ, RZ ;  /* 0x000000ffff1b7224 */ /* 0x000fce00078e00ff */
.L_x_21:
[----:B------:R-:W-:-:S04]  /*0460*/  IADD3 R18, PT, PT, R22, -R27, RZ ;  /* 0x8000001b16127210 */ /* 0x000fc80007ffe0ff */
[----:B------:R-:W-:-:S04]  /*0470*/  LEA.HI R18, R18, R18, RZ, 0x1 ;  /* 0x0000001212127211 */ /* 0x000fc800078f08ff */
[----:B0-----:R-:W-:-:S05]  /*0480*/  LEA.HI.SX32 R25, R18, R27, 0x1f ;  /* 0x0000001b12197211 */ /* 0x001fca00078ffaff */
        /* <DEDUP_REMOVED lines=8> */
.L_x_20:
[----:B------:R0:W-:Y:S01]  /*0510*/  STG.E desc[UR4][R4.64], R27 ;  /* 0x0000001b04007986 */ /* 0x0001e2000c101904 */
[----:B------:R-:W-:-:S05]  /*0520*/  IMAD.IADD R21, R20, 0x1, R21 ;  /* 0x0000000114157824 */ /* 0x000fca00078e0215 */
[----:B------:R-:W-:-:S13]  /*0530*/  ISETP.GE.AND P0, PT, R21, R0, PT ;  /* 0x000000001500720c */ /* 0x000fda0003f06270 */
[----:B0-----:R-:W-:Y:S05]  /*0540*/  @!P0 BRA `(.L_x_22) ;  /* 0xfffffffc006c8947 */ /* 0x001fea000383ffff */
[----:B------:R-:W-:Y:S05]  /*0550*/  EXIT ;  /* 0x000000000000794d */ /* 0x000fea0003800000 */
.L_x_17:
[----:B------:R-:W0:Y:S01]  /*0560*/  I2F.U32.RP R15, R20 ;  /* 0x00000014000f7306 */ /* 0x000e220000209000 */
[----:B------:R-:W-:Y:S01]  /*0570*/  IADD3 R13, PT, PT, R21, R20, RZ ;  /* 0x00000014150d7210 */ /* 0x000fe20007ffe0ff */
[----:B------:R-:W-:Y:S01]  /*0580*/  BSSY.RECONVERGENT B0, `(.L_x_23) ;  /* 0x0000026000007945 */ /* 0x000fe20003800200 */
[----:B------:R-:W-:Y:S02]  /*0590*/  ISETP.NE.U32.AND P2, PT, R20, RZ, PT ;  /* 0x000000ff1400720c */ /* 0x000fe40003f45070 */
[----:B------:R-:W-:Y:S02]  /*05a0*/  ISETP.GE.U32.AND P0, PT, R13, R0, PT ;  /* 0x000000000d00720c */ /* 0x000fe40003f06070 */
[----:B------:R-:W-:Y:S02]  /*05b0*/  VIMNMX.U32 R12, PT, PT, R0, R13, !PT ;  /* 0x0000000d000c7248 */ /* 0x000fe40007fe0000 */
[----:B------:R-:W-:-:S04]  /*05c0*/  SEL R14, RZ, 0x1, P0 ;  /* 0x00000001ff0e7807 */ /* 0x000fc80000000000 */
[----:B------:R-:W-:Y:S01]  /*05d0*/  IADD3 R13, PT, PT, R12, -R13, -R14 ;  /* 0x8000000d0c0d7210 */ /* 0x000fe20007ffe80e */
[----:B0-----:R-:W0:Y:S02]  /*05e0*/  MUFU.RCP R15, R15 ;  /* 0x0000000f000f7308 */ /* 0x001e240000001000 */
[----:B0-----:R-:W-:-:S06]  /*05f0*/  IADD3 R10, PT, PT, R15, 0xffffffe, RZ ;  /* 0x0ffffffe0f0a7810 */ /* 0x001fcc0007ffe0ff */
[----:B------:R0:W1:Y:S02]  /*0600*/  F2I.FTZ.U32.TRUNC.NTZ R11, R10 ;  /* 0x0000000a000b7305 */ /* 0x000064000021f000 */
[----:B0-----:R-:W-:Y:S02]  /*0610*/  IMAD.MOV.U32 R10, RZ, RZ, RZ ;  /* 0x000000ffff0a7224 */ /* 0x001fe400078e00ff */
[----:B-1----:R-:W-:-:S04]  /*0620*/  IMAD.MOV R17, RZ, RZ, -R11 ;  /* 0x000000ffff117224 */ /* 0x002fc800078e0a0b */
[----:B------:R-:W-:-:S04]  /*0630*/  IMAD R17, R17, R20, RZ ;  /* 0x0000001411117224 */ /* 0x000fc800078e02ff */
[----:B------:R-:W-:-:S06]  /*0640*/  IMAD.HI.U32 R16, R11, R17, R10 ;  /* 0x000000110b107227 */ /* 0x000fcc00078e000a */
[----:B------:R-:W-:-:S05]  /*0650*/  IMAD.HI.U32 R11, R16, R13, RZ ;  /* 0x0000000d100b7227 */ /* 0x000fca00078e00ff */
[----:B------:R-:W-:-:S05]  /*0660*/  IADD3 R10, PT, PT, -R11, RZ, RZ ;  /* 0x000000ff0b0a7210 */ /* 0x000fca0007ffe1ff */
[----:B------:R-:W-:-:S05]  /*0670*/  IMAD R13, R20, R10, R13 ;  /* 0x0000000a140d7224 */ /* 0x000fca00078e020d */
[----:B------:R-:W-:-:S13]  /*0680*/  ISETP.GE.U32.AND P0, PT, R13, R20, PT ;  /* 0x000000140d00720c */ /* 0x000fda0003f06070 */
[----:B------:R-:W-:Y:S01]  /*0690*/  @P0 IMAD.IADD R13, R13, 0x1, -R20 ;  /* 0x000000010d0d0824 */ /* 0x000fe200078e0a14 */
[----:B------:R-:W-:-:S04]  /*06a0*/  @P0 IADD3 R11, PT, PT, R11, 0x1, RZ ;  /* 0x000000010b0b0810 */ /* 0x000fc80007ffe0ff */
[----:B------:R-:W-:-:S13]  /*06b0*/  ISETP.GE.U32.AND P1, PT, R13, R20, PT ;  /* 0x000000140d00720c */ /* 0x000fda0003f26070 */
[----:B------:R-:W-:Y:S01]  /*06c0*/  @P1 VIADD R11, R11, 0x1 ;  /* 0x000000010b0b1836 */ /* 0x000fe20000000000 */
[----:B------:R-:W-:-:S04]  /*06d0*/  @!P2 LOP3.LUT R11, RZ, R20, RZ, 0x33, !PT ;  /* 0x00000014ff0ba212 */ /* 0x000fc800078e33ff */
[----:B------:R-:W-:-:S04]  /*06e0*/  IADD3 R10, PT, PT, R14, R11, RZ ;  /* 0x0000000b0e0a7210 */ /* 0x000fc80007ffe0ff */
[C---:B------:R-:W-:Y:S02]  /*06f0*/  LOP3.LUT R11, R10.reuse, 0x3, RZ, 0xc0, !PT ;  /* 0x000000030a0b7812 */ /* 0x040fe400078ec0ff */
[----:B------:R-:W-:Y:S02]  /*0700*/  ISETP.GE.U32.AND P1, PT, R10, 0x3, PT ;  /* 0x000000030a00780c */ /* 0x000fe40003f26070 */
[----:B------:R-:W-:-:S13]  /*0710*/  ISETP.NE.AND P0, PT, R11, 0x3, PT ;  /* 0x000000030b00780c */ /* 0x000fda0003f05270 */
[----:B------:R-:W-:Y:S05]  /*0720*/  @!P0 BRA `(.L_x_24) ;  /* 0x00000000002c8947 */ /* 0x000fea0003800000 */
[----:B------:R-:W-:-:S05]  /*0730*/  VIADD R10, R10, 0x1 ;  /* 0x000000010a0a7836 */ /* 0x000fca0000000000 */
[----:B------:R-:W-:-:S05]  /*0740*/  LOP3.LUT R10, R10, 0x3, RZ, 0xc0, !PT ;  /* 0x000000030a0a7812 */ /* 0x000fca00078ec0ff */
[C---:B------:R-:W-:Y:S01]  /*0750*/  IMAD R21, R10.reuse, R20, R21 ;  /* 0x000000140a157224 */ /* 0x040fe200078e0215 */
[----:B------:R-:W-:-:S07]  /*0760*/  IADD3 R10, PT, PT, -R10, RZ, RZ ;  /* 0x000000ff0a0a7210 */ /* 0x000fce0007ffe1ff */
.L_x_25:
[----:B0-----:R0:W-:Y:S01]  /*0770*/  STG.E desc[UR4][R8.64], R23 ;  /* 0x0000001708007986 */ /* 0x0011e2000c101904 */
[----:B------:R-:W-:-:S03]  /*0780*/  VIADD R10, R10, 0x1 ;  /* 0x000000010a0a7836 */ /* 0x000fc60000000000 */
[----:B------:R0:W-:Y:S02]  /*0790*/  STG.E desc[UR4][R6.64], RZ ;  /* 0x000000ff06007986 */ /* 0x0001e4000c101904 */
[----:B------:R-:W-:Y:S02]  /*07a0*/  ISETP.NE.AND P0, PT, R10, RZ, PT ;  /* 0x000000ff0a00720c */ /* 0x000fe40003f05270 */
[----:B------:R0:W-:Y:S04]  /*07b0*/  STG.E desc[UR4][R2.64], R23 ;  /* 0x0000001702007986 */ /* 0x0001e8000c101904 */
[----:B------:R0:W-:Y:S07]  /*07c0*/  STG.E desc[UR4][R4.64], RZ ;  /* 0x000000ff04007986 */ /* 0x0001ee000c101904 */
[----:B------:R-:W-:Y:S05]  /*07d0*/  @P0 BRA `(.L_x_25) ;  /* 0xfffffffc00e40947 */ /* 0x000fea000383ffff */
.L_x_24:
[----:B------:R-:W-:Y:S05]  /*07e0*/  BSYNC.RECONVERGENT B0 ;  /* 0x0000000000007941 */ /* 0x000fea0003800200 */
.L_x_23:
[----:B------:R-:W-:Y:S05]  /*07f0*/  @!P1 EXIT ;  /* 0x000000000000994d */ /* 0x000fea0003800000 */
.L_x_26:
[----:B-1----:R1:W-:Y:S01]  /*0800*/  STG.E desc[UR4][R8.64], R23 ;  /* 0x0000001708007986 */ /* 0x0023e2000c101904 */
[----:B------:R-:W-:-:S03]  /*0810*/  LEA R21, R20, R21, 0x2 ;  /* 0x0000001514157211 */ /* 0x000fc600078e10ff */
[----:B------:R1:W-:Y:S01]  /*0820*/  STG.E desc[UR4][R6.64], RZ ;  /* 0x000000ff06007986 */ /* 0x0003e2000c101904 */
[----:B------:R-:W-:-:S03]  /*0830*/  ISETP.GE.AND P0, PT, R21, R0, PT ;  /* 0x000000001500720c */ /* 0x000fc60003f06270 */
[----:B------:R1:W-:Y:S04]  /*0840*/  STG.E desc[UR4][R2.64], R23 ;  /* 0x0000001702007986 */ /* 0x0003e8000c101904 */
[----:B------:R1:W-:Y:S06]  /*0850*/  STG.E desc[UR4][R4.64], RZ ;  /* 0x000000ff04007986 */ /* 0x0003ec000c101904 */
[----:B------:R-:W-:Y:S05]  /*0860*/  @!P0 BRA `(.L_x_26) ;  /* 0xfffffffc00e48947 */ /* 0x000fea000383ffff */
[----:B------:R-:W-:Y:S05]  /*0870*/  EXIT ;  /* 0x000000000000794d */ /* 0x000fea0003800000 */
.L_x_27:
        /* <DEDUP_REMOVED lines=16> */
.L_x_45:


//--------------------- .text._Z5mergePfS_ii      --------------------------
	.section	.text._Z5mergePfS_ii,"ax",@progbits
	.align	128
        .global         _Z5mergePfS_ii
        .type           _Z5mergePfS_ii,@function
        .size           _Z5mergePfS_ii,(.L_x_46 - _Z5mergePfS_ii)
        .other          _Z5mergePfS_ii,@"STO_CUDA_ENTRY STV_DEFAULT"
_Z5mergePfS_ii:
.text._Z5mergePfS_ii:
[----:B------:R-:W-:Y:S08]  /*0000*/  LDC R1, c[0x0][0x37c] ;  /* 0x0000df00ff017b82 */ /* 0x000ff00000000800 */
[----:B------:R-:W0:Y:S01]  /*0010*/  S2UR UR4, SR_CTAID.X ;  /* 0x00000000000479c3 */ /* 0x000e220000002500 */
[----:B------:R-:W1:Y:S01]  /*0020*/  S2R R0, SR_TID.X ;  /* 0x0000000000007919 */ /* 0x000e620000002100 */
[----:B------:R-:W0:Y:S02]  /*0030*/  LDCU.64 UR6, c[0x0][0x390] ;  /* 0x00007200ff0677ac */ /* 0x000e240008000a00 */
[----:B0-----:R-:W-:-:S04]  /*0040*/  UIMAD UR4, UR4, UR7, URZ ;  /* 0x00000007040472a4 */ /* 0x001fc8000f8e02ff */
[----:B------:R-:W-:-:S06]  /*0050*/  USHF.L.U32 UR4, UR4, 0x1, URZ ;  /* 0x0000000104047899 */ /* 0x000fcc00080006ff */
[----:B-1----:R-:W-:-:S05]  /*0060*/  VIADD R6, R0, UR4 ;  /* 0x0000000400067c36 */ /* 0x002fca0008000000 */
[----:B------:R-:W-:-:S04]  /*0070*/  ISETP.GT.AND P0, PT, R6, UR6, PT ;  /* 0x0000000606007c0c */ /* 0x000fc8000bf04270 */
[----:B------:R-:W-:-:S13]  /*0080*/  ISETP.GE.OR P0, PT, R0, UR7, P0 ;  /* 0x0000000700007c0c */ /* 0x000fda0008706670 */
[----:B------:R-:W-:Y:S05]  /*0090*/  @P0 EXIT ;  /* 0x000000000000094d */ /* 0x000fea0003800000 */
[----:B------:R-:W-:Y:S02]  /*00a0*/  UIADD3 UR5, UP0, UPT, UR4, UR7, URZ ;  /* 0x0000000704057290 */ /* 0x000fe4000ff1e0ff */
[----:B------:R-:W-:Y:S01]  /*00b0*/  USHF.R.S32.HI UR7, URZ, 0x1f, UR4 ;  /* 0x0000001fff077899 */ /* 0x000fe20008011404 */
[----:B------:R-:W0:Y:S01]  /*00c0*/  LDCU UR6, c[0x0][0x360] ;  /* 0x00006c00ff0677ac */ /* 0x000e220008000800 */
[----:B------:R-:W1:Y:S02]  /*00d0*/  LDCU.64 UR8, c[0x0][0x358] ;  /* 0x00006b00ff0877ac */ /* 0x000e640008000a00 */
[----:B------:R-:W-:-:S12]  /*00e0*/  UIADD3.X UR10, UPT, UPT, URZ, UR7, URZ, UP0, !UPT ;  /* 0x00000007ff0a7290 */ /* 0x000fd800087fe4ff */
.L_x_32:
[----:B------:R-:W2:Y:S08]  /*00f0*/  LDC.64 R4, c[0x0][0x380] ;  /* 0x0000e000ff047b82 */ /* 0x000eb00000000a00 */
[----:B------:R-:W3:Y:S08]  /*0100*/  LDC R13, c[0x0][0x394] ;  /* 0x0000e500ff0d7b82 */ /* 0x000ef00000000800 */
[----:B------:R-:W4:Y:S01]  /*0110*/  LDC.64 R2, c[0x0][0x380] ;  /* 0x0000e000ff027b82 */ /* 0x000f220000000a00 */
[----:B--2---:R-:W-:-:S05]  /*0120*/  IMAD.WIDE R4, R6, 0x4, R4 ;  /* 0x0000000406047825 */ /* 0x004fca00078e0204 */
[----:B-1----:R1:W5:Y:S01]  /*0130*/  LDG.E R15, desc[UR8][R4.64] ;  /* 0x00000008040f7981 */ /* 0x002362000c1e1900 */
[----:B------:R-:W-:Y:S01]  /*0140*/  BSSY.RECONVERGENT B0, `(.L_x_28) ;  /* 0x0000010000007945 */ /* 0x000fe20003800200 */
[----:B------:R-:W-:Y:S02]  /*0150*/  IMAD.MOV.U32 R11, RZ, RZ, RZ ;  /* 0x000000ffff0b7224 */ /* 0x000fe400078e00ff */
[----:B---3--:R-:W-:-:S07]  /*0160*/  IMAD.MOV.U32 R10, RZ, RZ, R13 ;  /* 0x000000ffff0a7224 */ /* 0x008fce00078e000d */
.L_x_29:
[----:B------:R-:W-:-:S05]  /*0170*/  IMAD.IADD R7, R10, 0x1, -R11 ;  /* 0x000000010a077824 */ /* 0x000fca00078e0a0b */
[----:B------:R-:W-:-:S04]  /*0180*/  LEA.HI R8, R7, R7, RZ, 0x1 ;  /* 0x0000000707087211 */ /* 0x000fc800078f08ff */
[----:B------:R-:W-:-:S04]  /*0190*/  LEA.HI.SX32 R7, R8, R11, 0x1f ;  /* 0x0000000b08077211 */ /* 0x000fc800078ffaff */
[----:B------:R-:W-:-:S04]  /*01a0*/  IADD3 R9, P0, PT, R7, UR5, RZ ;  /* 0x0000000507097c10 */ /* 0x000fc8000ff1e0ff */
[----:B------:R-:W-:Y:S02]  /*01b0*/  LEA.HI.X.SX32 R12, R7, UR10, 0x1, P0 ;  /* 0x0000000a070c7c11 */ /* 0x000fe400080f0eff */
[----:B----4-:R-:W-:-:S04]  /*01c0*/  LEA R8, P0, R9, R2, 0x2 ;  /* 0x0000000209087211 */ /* 0x010fc800078010ff */
[----:B------:R-:W-:-:S05]  /*01d0*/  LEA.HI.X R9, R9, R3, R12, 0x2, P0 ;  /* 0x0000000309097211 */ /* 0x000fca00000f140c */
[----:B------:R-:W2:Y:S02]  /*01e0*/  LDG.E R8, desc[UR8][R8.64] ;  /* 0x0000000808087981 */ /* 0x000ea4000c1e1900 */
[----:B--2--5:R-:W-:-:S04]  /*01f0*/  FSETP.GE.AND P0, PT, R8, R15, PT ;  /* 0x0000000f0800720b */ /* 0x024fc80003f06000 */
[----:B------:R-:W-:-:S09]  /*0200*/  SEL R10, R7, R10, P0 ;  /* 0x0000000a070a7207 */ /* 0x000fd20000000000 */
[----:B------:R-:W-:-:S05]  /*0210*/  @!P0 VIADD R11, R7, 0x1 ;  /* 0x00000001070b8836 */ /* 0x000fca0000000000 */
[----:B------:R-:W-:-:S13]  /*0220*/  ISETP.GE.AND P0, PT, R11, R10, PT ;  /* 0x0000000a0b00720c */ /* 0x000fda0003f06270 */
[----:B------:R-:W-:Y:S05]  /*0230*/  @!P0 BRA `(.L_x_29) ;  /* 0xfffffffc00cc8947 */ /* 0x000fea000383ffff */
[----:B0-----:R-:W-:Y:S05]  /*0240*/  BSYNC.RECONVERGENT B0 ;  /* 0x0000000000007941 */ /* 0x001fea0003800200 */
.L_x_28:
[----:B------:R-:W0:Y:S01]  /*0250*/  LDC.64 R8, c[0x0][0x388] ;  /* 0x0000e200ff087b82 */ /* 0x000e220000000a00 */
[----:B------:R-:W-:-:S07]  /*0260*/  IMAD.IADD R11, R11, 0x1, R6 ;  /* 0x000000010b0b7824 */ /* 0x000fce00078e0206 */
[----:B------:R-:W1:Y:S01]  /*0270*/  LDC R7, c[0x0][0x394] ;  /* 0x0000e500ff077b82 */ /* 0x000e620000000800 */
[----:B0-----:R-:W-:-:S05]  /*0280*/  IMAD.WIDE R10, R11, 0x4, R8 ;  /* 0x000000040b0a7825 */ /* 0x001fca00078e0208 */
[----:B------:R0:W-:Y:S01]  /*0290*/  STG.E desc[UR8][R10.64], R15 ;  /* 0x0000000f0a007986 */ /* 0x0001e2000c101908 */
[----:B-1----:R-:W-:-:S05]  /*02a0*/  IMAD.WIDE R4, R7, 0x4, R4 ;  /* 0x0000000407047825 */ /* 0x002fca00078e0204 */
[----:B------:R0:W5:Y:S01]  /*02b0*/  LDG.E R17, desc[UR8][R4.64] ;  /* 0x0000000804117981 */ /* 0x000162000c1e1900 */
[----:B------:R-:W-:Y:S01]  /*02c0*/  BSSY.RECONVERGENT B0, `(.L_x_30) ;  /* 0x0000010000007945 */ /* 0x000fe20003800200 */
[----:B------:R-:W-:Y:S02]  /*02d0*/  IMAD.MOV.U32 R12, RZ, RZ, R13 ;  /* 0x000000ffff0c7224 */ /* 0x000fe400078e000d */
[----:B------:R-:W-:-:S07]  /*02e0*/  IMAD.MOV.U32 R13, RZ, RZ, RZ ;  /* 0x000000ffff0d7224 */ /* 0x000fce00078e00ff */
.L_x_31:
[----:B0-----:R-:W-:-:S05]  /*02f0*/  IMAD.IADD R4, R12, 0x1, -R13 ;  /* 0x000000010c047824 */ /* 0x001fca00078e0a0d */
[----:B------:R-:W-:-:S04]  /*0300*/  LEA.HI R4, R4, R4, RZ, 0x1 ;  /* 0x0000000404047211 */ /* 0x000fc800078f08ff */
[----:B------:R-:W-:-:S04]  /*0310*/  LEA.HI.SX32 R11, R4, R13, 0x1f ;  /* 0x0000000d040b7211 */ /* 0x000fc800078ffaff */
[----:B------:R-:W-:-:S04]  /*0320*/  IADD3 R5, P0, PT, R11, UR4, RZ ;  /* 0x000000040b057c10 */ /* 0x000fc8000ff1e0ff */
[----:B------:R-:W-:Y:S02]  /*0330*/  LEA.HI.X.SX32 R10, R11, UR7, 0x1, P0 ;  /* 0x000000070b0a7c11 */ /* 0x000fe400080f0eff */
[----:B------:R-:W-:-:S04]  /*0340*/  LEA R4, P0, R5, R2, 0x2 ;  /* 0x0000000205047211 */ /* 0x000fc800078010ff */
[----:B------:R-:W-:-:S05]  /*0350*/  LEA.HI.X R5, R5, R3, R10, 0x2, P0 ;  /* 0x0000000305057211 */ /* 0x000fca00000f140a */
[----:B------:R-:W2:Y:S02]  /*0360*/  LDG.E R4, desc[UR8][R4.64] ;  /* 0x0000000804047981 */ /* 0x000ea4000c1e1900 */
[----:B--2--5:R-:W-:-:S04]  /*0370*/  FSETP.GT.AND P0, PT, R4, R17, PT ;  /* 0x000000110400720b */ /* 0x024fc80003f04000 */
[----:B------:R-:W-:-:S09]  /*0380*/  SEL R12, R11, R12, P0 ;  /* 0x0000000c0b0c7207 */ /* 0x000fd20000000000 */
[----:B------:R-:W-:-:S05]  /*0390*/  @!P0 VIADD R13, R11, 0x1 ;  /* 0x000000010b0d8836 */ /* 0x000fca0000000000 */
[----:B------:R-:W-:-:S13]  /*03a0*/  ISETP.GE.AND P0, PT, R13, R12, PT ;  /* 0x0000000c0d00720c */ /* 0x000fda0003f06270 */
[----:B------:R-:W-:Y:S05]  /*03b0*/  @!P0 BRA `(.L_x_31) ;  /* 0xfffffffc00cc8947 */ /* 0x000fea000383ffff */
[----:B------:R-:W-:Y:S05]  /*03c0*/  BSYNC.RECONVERGENT B0 ;  /* 0x0000000000007941 */ /* 0x000fea0003800200 */
.L_x_30:
[----:B------:R-:W0:Y:S01]  /*03d0*/  LDCU UR11, c[0x0][0x390] ;  /* 0x00007200ff0b77ac */ /* 0x000e220008000800 */
[----:B------:R-:W-:Y:S02]  /*03e0*/  IMAD.IADD R13, R13, 0x1, R6 ;  /* 0x000000010d0d7824 */ /* 0x000fe400078e0206 */
[----:B------:R-:W-:Y:S02]  /*03f0*/  VIADD R0, R0, UR6 ;  /* 0x0000000600007c36 */ /* 0x000fe40008000000 */
[----:B------:R-:W-:-:S03]  /*0400*/  IMAD.WIDE R8, R13, 0x4, R8 ;  /* 0x000000040d087825 */ /* 0x000fc600078e0208 */
[C---:B------:R-:W-:Y:S01]  /*0410*/  ISETP.LT.AND P1, PT, R0.reuse, R7, PT ;  /* 0x000000070000720c */ /* 0x040fe20003f21270 */
[----:B------:R-:W-:Y:S01]  /*0420*/  VIADD R6, R0, UR4 ;  /* 0x0000000400067c36 */ /* 0x000fe20008000000 */
[----:B------:R2:W-:Y:S04]  /*0430*/  STG.E desc[UR8][R8.64], R17 ;  /* 0x0000001108007986 */ /* 0x0005e8000c101908 */
[----:B0-----:R-:W-:-:S13]  /*0440*/  ISETP.GT.AND P0, PT, R6, UR11, PT ;  /* 0x0000000b06007c0c */ /* 0x001fda000bf04270 */
[----:B--2---:R-:W-:Y:S05]  /*0450*/  @!P0 BRA P1, `(.L_x_32) ;  /* 0xfffffffc00248947 */ /* 0x004fea000083ffff */
[----:B------:R-:W-:Y:S05]  /*0460*/  EXIT ;  /* 0x000000000000794d */ /* 0x000fea0003800000 */
.L_x_33:
        /* <DEDUP_REMOVED lines=9> */
.L_x_46:


//--------------------- .text._Z12bitonic_sortPfii --------------------------
	.section	.text._Z12bitonic_sortPfii,"ax",@progbits
	.align	128
        .global         _Z12bitonic_sortPfii
        .type           _Z12bitonic_sortPfii,@function
        .size           _Z12bitonic_sortPfii,(.L_x_47 - _Z12bitonic_sortPfii)
        .other          _Z12bitonic_sortPfii,@"STO_CUDA_ENTRY STV_DEFAULT"
_Z12bitonic_sortPfii:
.text._Z12bitonic_sortPfii:
[----:B------:R-:W-:Y:S01]  /*0000*/  LDC R1, c[0x0][0x37c] ;  /* 0x0000df00ff017b82 */ /* 0x000fe20000000800 */
[----:B------:R-:W0:Y:S07]  /*0010*/  LDCU UR8, c[0x0][0x38c] ;  /* 0x00007180ff0877ac */ /* 0x000e2e0008000800 */
[----:B------:R-:W1:Y:S01]  /*0020*/  S2UR UR6, SR_CTAID.X ;  /* 0x00000000000679c3 */ /* 0x000e620000002500 */
[----:B------:R-:W2:Y:S01]  /*0030*/  S2R R0, SR_TID.X ;  /* 0x0000000000007919 */ /* 0x000ea20000002100 */
[----:B------:R-:W3:Y:S01]  /*0040*/  LDCU UR7, c[0x0][0x38c] ;  /* 0x00007180ff0777ac */ /* 0x000ee20008000800 */
[----:B------:R-:W4:Y:S01]  /*0050*/  LDCU.64 UR4, c[0x0][0x358] ;  /* 0x00006b00ff0477ac */ /* 0x000f220008000a00 */
[----:B0-----:R-:W-:-:S02]  /*0060*/  IMAD.U32 R7, RZ, RZ, UR8 ;  /* 0x00000008ff077e24 */ /* 0x001fc4000f8e00ff */
[----:B---3--:R-:W-:-:S03]  /*0070*/  IMAD.U32 R5, RZ, RZ, UR7 ;  /* 0x00000007ff057e24 */ /* 0x008fc6000f8e00ff */
[C---:B------:R-:W-:Y:S01]  /*0080*/  ISETP.GE.AND P0, PT, R7.reuse, 0x2, PT ;  /* 0x000000020700780c */ /* 0x040fe20003f06270 */
[----:B-1----:R-:W-:-:S12]  /*0090*/  IMAD R4, R7, UR6, RZ ;  /* 0x0000000607047c24 */ /* 0x002fd8000f8e02ff */
[----:B--2-4-:R-:W-:Y:S05]  /*00a0*/  @!P0 BRA `(.L_x_34) ;  /* 0x0000000000c08947 */ /* 0x014fea0003800000 */
[----:B------:R-:W-:Y:S01]  /*00b0*/  HFMA2 R6, -RZ, RZ, 0, 1.1920928955078125e-07 ;  /* 0x00000002ff067431 */ /* 0x000fe200000001ff */
[----:B------:R-:W-:Y:S01]  /*00c0*/  BSSY.RECONVERGENT B0, `(.L_x_34) ;  /* 0x000002e000007945 */ /* 0x000fe20003800200 */
[----:B------:R-:W0:Y:S05]  /*00d0*/  LDCU UR6, c[0x0][0x388] ;  /* 0x00007100ff0677ac */ /* 0x000e2a0008000800 */
.L_x_40:
[----:B-1----:R-:W1:Y:S01]  /*00e0*/  LDC.64 R2, c[0x0][0x380] ;  /* 0x0000e000ff027b82 */ /* 0x002e620000000a00 */
[----:B------:R-:W-:Y:S01]  /*00f0*/  BSSY.RECONVERGENT B1, `(.L_x_35) ;  /* 0x0000025000017945 */ /* 0x000fe20003800200 */
[----:B0-----:R-:W-:-:S07]  /*0100*/  IMAD.MOV.U32 R7, RZ, RZ, R6 ;  /* 0x000000ffff077224 */ /* 0x001fce00078e0006 */
.L_x_39:
[----:B------:R-:W-:Y:S02]  /*0110*/  SHF.R.U32.HI R13, RZ, 0x1, R7 ;  /* 0x00000001ff0d7819 */ /* 0x000fe40000011607 */
[----:B01----:R-:W-:-:S03]  /*0120*/  LOP3.LUT R10, R7, 0xfffffffe, RZ, 0xc0, !PT ;  /* 0xfffffffe070a7812 */ /* 0x003fc600078ec0ff */
[----:B------:R-:W-:-:S05]  /*0130*/  VIADD R9, R13, 0xffffffff ;  /* 0xffffffff0d097836 */ /* 0x000fca0000000000 */
[----:B------:R-:W-:Y:S02]  /*0140*/  LOP3.LUT R8, R13, R9, RZ, 0xc, !PT ;  /* 0x000000090d087212 */ /* 0x000fe400078e0cff */
[----:B------:R-:W-:Y:S02]  /*0150*/  LOP3.LUT R9, R9, R0, RZ, 0xc0, !PT ;  /* 0x0000000009097212 */ /* 0x000fe400078ec0ff */
[----:B------:R-:W2:Y:S02]  /*0160*/  POPC R11, R8 ;  /* 0x00000008000b7309 */ /* 0x000ea40000000000 */
[----:B--2---:R-:W-:-:S05]  /*0170*/  SHF.R.U32.HI R11, RZ, R11, R0 ;  /* 0x0000000bff0b7219 */ /* 0x004fca0000011600 */
[----:B------:R-:W-:-:S05]  /*0180*/  IMAD R11, R11, R10, R9 ;  /* 0x0000000a0b0b7224 */ /* 0x000fca00078e0209 */
[----:B------:R-:W-:-:S04]  /*0190*/  LEA R15, R4, R11, 0x1 ;  /* 0x0000000b040f7211 */ /* 0x000fc800078e08ff */
[----:B------:R-:W-:-:S04]  /*01a0*/  VIADDMNMX R9, R15, R13, R15, !PT ;  /* 0x0000000d0f097246 */ /* 0x000fc8000780010f */
[----:B0-----:R-:W-:-:S13]  /*01b0*/  ISETP.GT.AND P0, PT, R9, UR6, PT ;  /* 0x0000000609007c0c */ /* 0x001fda000bf04270 */
[----:B------:R-:W-:Y:S05]  /*01c0*/  @P0 BRA `(.L_x_36) ;  /* 0x0000000000500947 */ /* 0x000fea0003800000 */
[----:B------:R-:W-:-:S13]  /*01d0*/  LOP3.LUT P0, RZ, R11, R6, RZ, 0xc0, !PT ;  /* 0x000000060bff7212 */ /* 0x000fda000780c0ff */
[----:B------:R-:W-:Y:S05]  /*01e0*/  @P0 BRA `(.L_x_37) ;  /* 0x0000000000240947 */ /* 0x000fea0003800000 */
[----:B-1----:R-:W-:-:S05]  /*01f0*/  IMAD.WIDE R8, R15, 0x4, R2 ;  /* 0x000000040f087825 */ /* 0x002fca00078e0202 */
[----:B------:R-:W2:Y:S01]  /*0200*/  LDG.E R15, desc[UR4][R8.64] ;  /* 0x00000004080f7981 */ /* 0x000ea2000c1e1900 */
[----:B------:R-:W-:-:S05]  /*0210*/  IMAD.WIDE.U32 R10, R13, 0x4, R8 ;  /* 0x000000040d0a7825 */ /* 0x000fca00078e0008 */
[----:B------:R-:W2:Y:S02]  /*0220*/  LDG.E R12, desc[UR4][R10.64] ;  /* 0x000000040a0c7981 */ /* 0x000ea4000c1e1900 */
[----:B--2---:R-:W-:-:S13]  /*0230*/  FSETP.GT.AND P0, PT, R15, R12, PT ;  /* 0x0000000c0f00720b */ /* 0x004fda0003f04000 */
[----:B------:R-:W-:Y:S05]  /*0240*/  @!P0 BRA `(.L_x_38) ;  /* 0x0000000000288947 */ /* 0x000fea0003800000 */
[----:B------:R1:W-:Y:S04]  /*0250*/  STG.E desc[UR4][R8.64], R12 ;  /* 0x0000000c08007986 */ /* 0x0003e8000c101904 */
[----:B------:R1:W-:Y:S01]  /*0260*/  STG.E desc[UR4][R10.64], R15 ;  /* 0x0000000f0a007986 */ /* 0x0003e2000c101904 */
[----:B------:R-:W-:Y:S05]  /*0270*/  BRA `(.L_x_38) ;  /* 0x00000000001c7947 */ /* 0x000fea0003800000 */
.L_x_37:
[----:B-1----:R-:W-:-:S05]  /*0280*/  IMAD.WIDE R10, R15, 0x4, R2 ;  /* 0x000000040f0a7825 */ /* 0x002fca00078e0202 */
[----:B------:R-:W2:Y:S01]  /*0290*/  LDG.E R15, desc[UR4][R10.64] ;  /* 0x000000040a0f7981 */ /* 0x000ea2000c1e1900 */
[----:B------:R-:W-:-:S05]  /*02a0*/  IMAD.WIDE.U32 R8, R13, 0x4, R10 ;  /* 0x000000040d087825 */ /* 0x000fca00078e000a */
[----:B------:R-:W2:Y:S02]  /*02b0*/  LDG.E R12, desc[UR4][R8.64] ;  /* 0x00000004080c7981 */ /* 0x000ea4000c1e1900 */
[----:B--2---:R-:W-:-:S13]  /*02c0*/  FSETP.GEU.AND P0, PT, R15, R12, PT ;  /* 0x0000000c0f00720b */ /* 0x004fda0003f0e000 */
[----:B------:R0:W-:Y:S04]  /*02d0*/  @!P0 STG.E desc[UR4][R10.64], R12 ;  /* 0x0000000c0a008986 */ /* 0x0001e8000c101904 */
[----:B------:R0:W-:Y:S02]  /*02e0*/  @!P0 STG.E desc[UR4][R8.64], R15 ;  /* 0x0000000f08008986 */ /* 0x0001e4000c101904 */
.L_x_38:
[----:B------:R-:W-:Y:S05]  /*02f0*/  WARPSYNC.ALL ;  /* 0x0000000000007948 */ /* 0x000fea0003800000 */
[----:B------:R-:W-:Y:S06]  /*0300*/  BAR.SYNC.DEFER_BLOCKING 0x0 ;  /* 0x0000000000007b1d */ /* 0x000fec0000010000 */
.L_x_36:
[----:B------:R-:W-:Y:S01]  /*0310*/  ISETP.GT.U32.AND P0, PT, R7, 0x3, PT ;  /* 0x000000030700780c */ /* 0x000fe20003f04070 */
[----:B------:R-:W-:-:S12]  /*0320*/  IMAD.MOV.U32 R7, RZ, RZ, R13 ;  /* 0x000000ffff077224 */ /* 0x000fd800078e000d */
[----:B------:R-:W-:Y:S05]  /*0330*/  @P0 BRA `(.L_x_39) ;  /* 0xfffffffc00740947 */ /* 0x000fea000383ffff */
[----:B------:R-:W-:Y:S05]  /*0340*/  BSYNC.RECONVERGENT B1 ;  /* 0x0000000000017941 */ /* 0x000fea0003800200 */
.L_x_35:
[----:B------:R-:W2:Y:S01]  /*0350*/  LDCU UR7, c[0x0][0x38c] ;  /* 0x00007180ff0777ac */ /* 0x000ea20008000800 */
[----:B------:R-:W-:Y:S01]  /*0360*/  IMAD.SHL.U32 R6, R6, 0x2, RZ ;  /* 0x0000000206067824 */ /* 0x000fe200078e00ff */
[----:B--2---:R-:W-:-:S04]  /*0370*/  MOV R7, UR7 ;  /* 0x0000000700077c02 */ /* 0x004fc80008000f00 */
[----:B------:R-:W-:-:S13]  /*0380*/  ISETP.GT.AND P0, PT, R6, R7, PT ;  /* 0x000000070600720c */ /* 0x000fda0003f04270 */
[----:B------:R-:W-:Y:S05]  /*0390*/  @!P0 BRA `(.L_x_40) ;  /* 0xfffffffc00508947 */ /* 0x000fea000383ffff */
[----:B------:R-:W-:Y:S05]  /*03a0*/  BSYNC.RECONVERGENT B0 ;  /* 0x0000000000007941 */ /* 0x000fea0003800200 */
.L_x_34:
[----:B-1----:R-:W1:Y:S01]  /*03b0*/  LDC.64 R2, c[0x0][0x380] ;  /* 0x0000e000ff027b82 */ /* 0x002e620000000a00 */
[----:B------:R-:W-:-:S13]  /*03c0*/  ISETP.GE.AND P0, PT, R7, 0x1, PT ;  /* 0x000000010700780c */ /* 0x000fda0003f06270 */
[----:B------:R-:W-:Y:S05]  /*03d0*/  @!P0 EXIT ;  /* 0x000000000000894d */ /* 0x000fea0003800000 */
.L_x_41:
[----:B0-----:R-:W0:Y:S01]  /*03e0*/  I2F.U32.RP R8, R5 ;  /* 0x0000000500087306 */ /* 0x001e220000209000 */
[----:B------:R-:W-:-:S07]  /*03f0*/  ISETP.NE.U32.AND P2, PT, R5, RZ, PT ;  /* 0x000000ff0500720c */ /* 0x000fce0003f45070 */
[----:B0-----:R-:W0:Y:S02]  /*0400*/  MUFU.RCP R8, R8 ;  /* 0x0000000800087308 */ /* 0x001e240000001000 */
[----:B0-----:R-:W-:-:S06]  /*0410*/  VIADD R6, R8, 0xffffffe ;  /* 0x0ffffffe08067836 */ /* 0x001fcc0000000000 */
[----:B------:R0:W2:Y:S02]  /*0420*/  F2I.FTZ.U32.TRUNC.NTZ R7, R6 ;  /* 0x0000000600077305 */ /* 0x0000a4000021f000 */
[----:B0-----:R-:W-:Y:S01]  /*0430*/  MOV R6, RZ ;  /* 0x000000ff00067202 */ /* 0x001fe20000000f00 */
[----:B--2---:R-:W-:-:S04]  /*0440*/  IMAD.MOV R10, RZ, RZ, -R7 ;  /* 0x000000ffff0a7224 */ /* 0x004fc800078e0a07 */
[----:B------:R-:W-:-:S04]  /*0450*/  IMAD R9, R10, R5, RZ ;  /* 0x000000050a097224 */ /* 0x000fc800078e02ff */
[----:B------:R-:W-:-:S06]  /*0460*/  IMAD.HI.U32 R7, R7, R9, R6 ;  /* 0x0000000907077227 */ /* 0x000fcc00078e0006 */
[----:B------:R-:W-:-:S04]  /*0470*/  IMAD.HI.U32 R10, R7, R0, RZ ;  /* 0x00000000070a7227 */ /* 0x000fc800078e00ff */
[----:B------:R-:W-:-:S04]  /*0480*/  IMAD.MOV R12, RZ, RZ, -R10 ;  /* 0x000000ffff0c7224 */ /* 0x000fc800078e0a0a */
[----:B------:R-:W-:-:S05]  /*0490*/  IMAD R12, R5, R12, R0 ;  /* 0x0000000c050c7224 */ /* 0x000fca00078e0200 */
[----:B------:R-:W-:-:S13]  /*04a0*/  ISETP.GE.U32.AND P0, PT, R12, R5, PT ;  /* 0x000000050c00720c */ /* 0x000fda0003f06070 */
[----:B------:R-:W-:Y:S01]  /*04b0*/  @P0 IMAD.IADD R12, R12, 0x1, -R5 ;  /* 0x000000010c0c0824 */ /* 0x000fe200078e0a05 */
[----:B------:R-:W-:-:S04]  /*04c0*/  @P0 IADD3 R10, PT, PT, R10, 0x1, RZ ;  /* 0x000000010a0a0810 */ /* 0x000fc80007ffe0ff */
[----:B------:R-:W-:-:S13]  /*04d0*/  ISETP.GE.U32.AND P1, PT, R12, R5, PT ;  /* 0x000000050c00720c */ /* 0x000fda0003f26070 */
[----:B------:R-:W-:Y:S01]  /*04e0*/  @P1 VIADD R10, R10, 0x1 ;  /* 0x000000010a0a1836 */ /* 0x000fe20000000000 */
[----:B------:R-:W-:-:S05]  /*04f0*/  @!P2 LOP3.LUT R10, RZ, R5, RZ, 0x33, !PT ;  /* 0x00000005ff0aa212 */ /* 0x000fca00078e33ff */
[----:B------:R-:W-:-:S05]  /*0500*/  IMAD R7, R10, R5, RZ ;  /* 0x000000050a077224 */ /* 0x000fca00078e02ff */
[----:B------:R-:W-:-:S05]  /*0510*/  IADD3 R9, PT, PT, -R7, R0, RZ ;  /* 0x0000000007097210 */ /* 0x000fca0007ffe1ff */
[----:B------:R-:W-:-:S05]  /*0520*/  IMAD R6, R4, 0x2, R9 ;  /* 0x0000000204067824 */ /* 0x000fca00078e0209 */
[----:B------:R-:W-:-:S05]  /*0530*/  LEA R7, R7, R6, 0x1 ;  /* 0x0000000607077211 */ /* 0x000fca00078e08ff */
[----:B-1----:R-:W-:-:S05]  /*0540*/  IMAD.WIDE R6, R7, 0x4, R2 ;  /* 0x0000000407067825 */ /* 0x002fca00078e0202 */
[----:B------:R-:W2:Y:S01]  /*0550*/  LDG.E R11, desc[UR4][R6.64] ;  /* 0x00000004060b7981 */ /* 0x000ea2000c1e1900 */
[----:B------:R-:W-:-:S05]  /*0560*/  IMAD.WIDE.U32 R8, R5, 0x4, R6 ;  /* 0x0000000405087825 */ /* 0x000fca00078e0006 */
[----:B------:R-:W2:Y:S01]  /*0570*/  LDG.E R10, desc[UR4][R8.64] ;  /* 0x00000004080a7981 */ /* 0x000ea2000c1e1900 */
[----:B------:R-:W-:Y:S05]  /*0580*/  WARPSYNC.ALL ;  /* 0x0000000000007948 */ /* 0x000fea0003800000 */
[----:B--2---:R-:W-:-:S13]  /*0590*/  FSETP.GT.AND P0, PT, R11, R10, PT ;  /* 0x0000000a0b00720b */ /* 0x004fda0003f04000 */
[----:B------:R2:W-:Y:S04]  /*05a0*/  @P0 STG.E desc[UR4][R6.64], R10 ;  /* 0x0000000a06000986 */ /* 0x0005e8000c101904 */
[----:B------:R2:W-:Y:S01]  /*05b0*/  @P0 STG.E desc[UR4][R8.64], R11 ;  /* 0x0000000b08000986 */ /* 0x0005e2000c101904 */
[----:B------:R-:W-:Y:S01]  /*05c0*/  BAR.SYNC.DEFER_BLOCKING 0x0 ;  /* 0x0000000000007b1d */ /* 0x000fe20000010000 */
[----:B------:R-:W-:Y:S02]  /*05d0*/  ISETP.GT.U32.AND P0, PT, R5, 0x1, PT ;  /* 0x000000010500780c */ /* 0x000fe40003f04070 */
[----:B------:R-:W-:-:S11]  /*05e0*/  SHF.R.U32.HI R5, RZ, 0x1, R5 ;  /* 0x00000001ff057819 */ /* 0x000fd60000011605 */
[----:B--2---:R-:W-:Y:S05]  /*05f0*/  @P0 BRA `(.L_x_41) ;  /* 0xfffffffc00780947 */ /* 0x004fea000383ffff */
[----:B------:R-:W-:Y:S05]  /*0600*/  EXIT ;  /* 0x000000000000794d */ /* 0x000fea0003800000 */
.L_x_42:
        /* <DEDUP_REMOVED lines=15> */
.L_x_47:


//--------------------- .nv.shared.reserved.0     --------------------------
	.section	.nv.shared.reserved.0,"aw",@nobits
	.weak		__nv_reservedSMEM_offset_0_alias
	.size		__nv_reservedSMEM_offset_0_alias, 0, 64
	.other		__nv_reservedSMEM_offset_0_alias,@"STO_CUDA_RESERVED_SHARED STV_DEFAULT"
__nv_reservedSMEM_offset_0_alias:
	.zero		0
	.zero		64


//--------------------- .nv.constant0._Z6merge2PfPiS_ii --------------------------
	.section	.nv.constant0._Z6merge2PfPiS_ii,"a",@progbits
	.sectionflags	@""
	.align	4
.nv.constant0._Z6merge2PfPiS_ii:
	.zero		928


//--------------------- .nv.constant0._Z4sortPiS_ii --------------------------
	.section	.nv.constant0._Z4sortPiS_ii,"a",@progbits
	.sectionflags	@""
	.align	4
.nv.constant0._Z4sortPiS_ii:
	.zero		920


//--------------------- .nv.constant0._Z5splitPfPiiii --------------------------
	.section	.nv.constant0._Z5splitPfPiiii,"a",@progbits
	.sectionflags	@""
	.align	4
.nv.constant0._Z5splitPfPiiii:
	.zero		924


//--------------------- .nv.constant0._Z5mergePfS_ii --------------------------
	.section	.nv.constant0._Z5mergePfS_ii,"a",@progbits
	.sectionflags	@""
	.align	4
.nv.constant0._Z5mergePfS_ii:
	.zero		920


//--------------------- .nv.constant0._Z12bitonic_sortPfii --------------------------
	.section	.nv.constant0._Z12bitonic_sortPfii,"a",@progbits
	.sectionflags	@""
	.align	4
.nv.constant0._Z12bitonic_sortPfii:
	.zero		912


//--------------------- SYMBOLS --------------------------

	.type		.nv.reservedSmem.offset0,@object
	.size		.nv.reservedSmem.offset0,0x4
